// auto-generated by cutlass_sweep.gemm — config: {"arch": "sm_90", "cluster_m": 2, "cluster_n": 2, "dtype": "e4m3", "stages": 5, "tile_k": 128, "tile_m": 256, "tile_n": 64}
#include "cutlass/cutlass.h"
#include "cutlass/gemm/collective/collective_builder.hpp"
#include "cutlass/gemm/device/gemm_universal_adapter.h"
#include "cutlass/gemm/kernel/gemm_universal.hpp"
#include "cutlass/epilogue/collective/collective_builder.hpp"

using ElemA = cutlass::float_e4m3_t;
using ElemB = cutlass::float_e4m3_t;
using ElemCD = cutlass::float_e4m3_t;
using Acc  = float;
using TileShape    = cute::Shape<cute::_256, cute::_64, cute::_128>;
using ClusterShape = cute::Shape<cute::_2, cute::_2, cute::_1>;

using CollectiveEpilogue = typename cutlass::epilogue::collective::CollectiveBuilder<
    cutlass::arch::Sm90, cutlass::arch::OpClassTensorOp,
    TileShape, ClusterShape,
    cutlass::epilogue::collective::EpilogueTileAuto,
    Acc, Acc,
    ElemCD, cutlass::layout::RowMajor, 128 / cutlass::sizeof_bits<ElemCD>::value,
    ElemCD, cutlass::layout::RowMajor, 128 / cutlass::sizeof_bits<ElemCD>::value,
    cutlass::epilogue::collective::EpilogueScheduleAuto
  >::CollectiveOp;

using CollectiveMainloop = typename cutlass::gemm::collective::CollectiveBuilder<
    cutlass::arch::Sm90, cutlass::arch::OpClassTensorOp,
    ElemA, cutlass::layout::RowMajor, 128 / cutlass::sizeof_bits<ElemA>::value,
    ElemB, cutlass::layout::ColumnMajor, 128 / cutlass::sizeof_bits<ElemB>::value,
    Acc,
    TileShape, ClusterShape,
    cutlass::gemm::collective::StageCount<5>,
    cutlass::gemm::collective::KernelScheduleAuto
  >::CollectiveOp;

using GemmKernel = cutlass::gemm::kernel::GemmUniversal<
    cute::Shape<int,int,int,int>,
    CollectiveMainloop,
    CollectiveEpilogue
>;
using Gemm = cutlass::gemm::device::GemmUniversalAdapter<GemmKernel>;

// Force the device kernel symbol into the cubin without needing a host main.
auto* _anchor = &cutlass::device_kernel<GemmKernel>;


// ===== COMPILED SASS (sm_90a) =====

	.target	sm_90a

	.elftype	@"ET_EXEC"


//--------------------- .note.nv.tkinfo           --------------------------
	.section	.note.nv.tkinfo,"",@"SHT_NOTE"
	.sectionflags	@"SHF_NOTE_NV_TKINFO"
	.tkinfo
        /*0018*/ 	.word	0x00000002
        /*0030*/ 	.string	""
        /*0030*/ 	.string	"ptxas"
        /*0030*/ 	.string	"Cuda compilation tools, release 13.0, V13.0.88"
        /*0030*/ 	.string	"Build cuda_13.0.r13.0/compiler.36424714_0"
        /*0030*/ 	.string	"-arch sm_90a -m 64 "



//--------------------- .note.nv.cuinfo           --------------------------
	.section	.note.nv.cuinfo,"",@"SHT_NOTE"
	.sectionflags	@"SHF_NOTE_NV_CUINFO"
        /*0018*/ 	.short	0x0002
        /*001a*/ 	.short	0x005a
        /*001c*/ 	.short	0x0082
	.zero		2


//--------------------- .nv.info                  --------------------------
	.section	.nv.info,"",@"SHT_CUDA_INFO"
	.align	4


	//----- nvinfo : EIATTR_REGCOUNT
	.align		4
        /*0000*/ 	.byte	0x04, 0x2f
        /*0002*/ 	.short	(.L_12 - .L_11)
	.align		4
.L_11:
        /*0004*/ 	.word	index@(_ZN7cutlass13device_kernelINS_4gemm6kernel13GemmUniversalIN4cute5tupleIJiiiiEEENS1_10collective13CollectiveMmaINS1_37MainloopSm90TmaGmmaWarpSpecializedFP8ILi5ENS5_IJNS4_1CILi2EEESB_NSA_ILi1EEEEEENS1_35KernelTmaWarpSpecializedCooperativeEEENS5_IJNSA_ILi256EEENSA_ILi64EEENSA_ILi128EEEEEENS_12float_e4m3_tENS5_IJlSC_lEEESK_SL_NS4_8TiledMMAINS4_8MMA_AtomIJNS4_4SM904GMMA30MMA_64x64x32_F32E4M3E4M3_SS_TNILNSP_7ScaleInE1ELSR_1EEEEEENS4_6LayoutINS5_IJSB_SC_SC_EEENS5_IJSC_NSA_ILi0EEESW_EEEEENS5_IJNS4_10UnderscoreESZ_SZ_EEEEENS4_23SM90_TMA_LOAD_MULTICASTENS4_14ComposedLayoutINS4_7SwizzleILi3ELi4ELi3EEENS4_18smem_ptr_flag_bitsILi8EEENSU_INS5_IJNSA_ILi8EEESI_EEENS5_IJSI_SC_EEEEEEEvNS4_8identityES12_S1C_vS1D_EENS_8epilogue10collective6detail29Sm90TmaWarpSpecializedAdapterINS1G_15DefaultEpilogueISK_SL_SL_NS1F_6thread17LinearCombinationISK_Li1EffLNS1K_9ScaleType4KindE0ELNS_15FloatRoundStyleE2ESK_EENS1_15EpilogueDefaultEEEEEvvEEEEvNT_6ParamsE)
        /*0008*/ 	.word	0x000000a8


	//----- nvinfo : EIATTR_FRAME_SIZE
	.align		4
.L_12:
        /*000c*/ 	.byte	0x04, 0x11
        /*000e*/ 	.short	(.L_14 - .L_13)
	.align		4
.L_13:
        /*0010*/ 	.word	index@(_ZN7cutlass13device_kernelINS_4gemm6kernel13GemmUniversalIN4cute5tupleIJiiiiEEENS1_10collective13CollectiveMmaINS1_37MainloopSm90TmaGmmaWarpSpecializedFP8ILi5ENS5_IJNS4_1CILi2EEESB_NSA_ILi1EEEEEENS1_35KernelTmaWarpSpecializedCooperativeEEENS5_IJNSA_ILi256EEENSA_ILi64EEENSA_ILi128EEEEEENS_12float_e4m3_tENS5_IJlSC_lEEESK_SL_NS4_8TiledMMAINS4_8MMA_AtomIJNS4_4SM904GMMA30MMA_64x64x32_F32E4M3E4M3_SS_TNILNSP_7ScaleInE1ELSR_1EEEEEENS4_6LayoutINS5_IJSB_SC_SC_EEENS5_IJSC_NSA_ILi0EEESW_EEEEENS5_IJNS4_10UnderscoreESZ_SZ_EEEEENS4_23SM90_TMA_LOAD_MULTICASTENS4_14ComposedLayoutINS4_7SwizzleILi3ELi4ELi3EEENS4_18smem_ptr_flag_bitsILi8EEENSU_INS5_IJNSA_ILi8EEESI_EEENS5_IJSI_SC_EEEEEEEvNS4_8identityES12_S1C_vS1D_EENS_8epilogue10collective6detail29Sm90TmaWarpSpecializedAdapterINS1G_15DefaultEpilogueISK_SL_SL_NS1F_6thread17LinearCombinationISK_Li1EffLNS1K_9ScaleType4KindE0ELNS_15FloatRoundStyleE2ESK_EENS1_15EpilogueDefaultEEEEEvvEEEEvNT_6ParamsE)
        /*0014*/ 	.word	0x00000000


	//----- nvinfo : EIATTR_MIN_STACK_SIZE
	.align		4
.L_14:
        /*0018*/ 	.byte	0x04, 0x12
        /*001a*/ 	.short	(.L_16 - .L_15)
	.align		4
.L_15:
        /*001c*/ 	.word	index@(_ZN7cutlass13device_kernelINS_4gemm6kernel13GemmUniversalIN4cute5tupleIJiiiiEEENS1_10collective13CollectiveMmaINS1_37MainloopSm90TmaGmmaWarpSpecializedFP8ILi5ENS5_IJNS4_1CILi2EEESB_NSA_ILi1EEEEEENS1_35KernelTmaWarpSpecializedCooperativeEEENS5_IJNSA_ILi256EEENSA_ILi64EEENSA_ILi128EEEEEENS_12float_e4m3_tENS5_IJlSC_lEEESK_SL_NS4_8TiledMMAINS4_8MMA_AtomIJNS4_4SM904GMMA30MMA_64x64x32_F32E4M3E4M3_SS_TNILNSP_7ScaleInE1ELSR_1EEEEEENS4_6LayoutINS5_IJSB_SC_SC_EEENS5_IJSC_NSA_ILi0EEESW_EEEEENS5_IJNS4_10UnderscoreESZ_SZ_EEEEENS4_23SM90_TMA_LOAD_MULTICASTENS4_14ComposedLayoutINS4_7SwizzleILi3ELi4ELi3EEENS4_18smem_ptr_flag_bitsILi8EEENSU_INS5_IJNSA_ILi8EEESI_EEENS5_IJSI_SC_EEEEEEEvNS4_8identityES12_S1C_vS1D_EENS_8epilogue10collective6detail29Sm90TmaWarpSpecializedAdapterINS1G_15DefaultEpilogueISK_SL_SL_NS1F_6thread17LinearCombinationISK_Li1EffLNS1K_9ScaleType4KindE0ELNS_15FloatRoundStyleE2ESK_EENS1_15EpilogueDefaultEEEEEvvEEEEvNT_6ParamsE)
        /*0020*/ 	.word	0x00000000
.L_16:


//--------------------- .nv.compat                --------------------------
	.section	.nv.compat,"",@"SHT_CUDA_COMPAT_INFO"
	.align	4
        /*0000*/ 	.byte	0x02, 0x09, 0x01, 0x00, 0x02, 0x02, 0x04, 0x00, 0x02, 0x05, 0x05, 0x00, 0x03, 0x07, 0x01, 0x01
        /*0010*/ 	.byte	0x02, 0x03, 0x01, 0x00, 0x02, 0x06, 0x01, 0x00, 0x04, 0x0b, 0x08, 0x00, 0x00, 0x00, 0x00, 0x00
        /*0020*/ 	.byte	0x00, 0x00, 0x00, 0x00


//--------------------- .nv.info._ZN7cutlass13device_kernelINS_4gemm6kernel13GemmUniversalIN4cute5tupleIJiiiiEEENS1_10collective13CollectiveMmaINS1_37MainloopSm90TmaGmmaWarpSpecializedFP8ILi5ENS5_IJNS4_1CILi2EEESB_NSA_ILi1EEEEEENS1_35KernelTmaWarpSpecializedCooperativeEEENS5_IJNSA_ILi256EEENSA_ILi64EEENSA_ILi128EEEEEENS_12float_e4m3_tENS5_IJlSC_lEEESK_SL_NS4_8TiledMMAINS4_8MMA_AtomIJNS4_4SM904GMMA30MMA_64x64x32_F32E4M3E4M3_SS_TNILNSP_7ScaleInE1ELSR_1EEEEEENS4_6LayoutINS5_IJSB_SC_SC_EEENS5_IJSC_NSA_ILi0EEESW_EEEEENS5_IJNS4_10UnderscoreESZ_SZ_EEEEENS4_23SM90_TMA_LOAD_MULTICASTENS4_14ComposedLayoutINS4_7SwizzleILi3ELi4ELi3EEENS4_18smem_ptr_flag_bitsILi8EEENSU_INS5_IJNSA_ILi8EEESI_EEENS5_IJSI_SC_EEEEEEEvNS4_8identityES12_S1C_vS1D_EENS_8epilogue10collective6detail29Sm90TmaWarpSpecializedAdapterINS1G_15DefaultEpilogueISK_SL_SL_NS1F_6thread17LinearCombinationISK_Li1EffLNS1K_9ScaleType4KindE0ELNS_15FloatRoundStyleE2ESK_EENS1_15EpilogueDefaultEEEEEvvEEEEvNT_6ParamsE --------------------------
	.section	.nv.info._ZN7cutlass13device_kernelINS_4gemm6kernel13GemmUniversalIN4cute5tupleIJiiiiEEENS1_10collective13CollectiveMmaINS1_37MainloopSm90TmaGmmaWarpSpecializedFP8ILi5ENS5_IJNS4_1CILi2EEESB_NSA_ILi1EEEEEENS1_35KernelTmaWarpSpecializedCooperativeEEENS5_IJNSA_ILi256EEENSA_ILi64EEENSA_ILi128EEEEEENS_12float_e4m3_tENS5_IJlSC_lEEESK_SL_NS4_8TiledMMAINS4_8MMA_AtomIJNS4_4SM904GMMA30MMA_64x64x32_F32E4M3E4M3_SS_TNILNSP_7ScaleInE1ELSR_1EEEEEENS4_6LayoutINS5_IJSB_SC_SC_EEENS5_IJSC_NSA_ILi0EEESW_EEEEENS5_IJNS4_10UnderscoreESZ_SZ_EEEEENS4_23SM90_TMA_LOAD_MULTICASTENS4_14ComposedLayoutINS4_7SwizzleILi3ELi4ELi3EEENS4_18smem_ptr_flag_bitsILi8EEENSU_INS5_IJNSA_ILi8EEESI_EEENS5_IJSI_SC_EEEEEEEvNS4_8identityES12_S1C_vS1D_EENS_8epilogue10collective6detail29Sm90TmaWarpSpecializedAdapterINS1G_15DefaultEpilogueISK_SL_SL_NS1F_6thread17LinearCombinationISK_Li1EffLNS1K_9ScaleType4KindE0ELNS_15FloatRoundStyleE2ESK_EENS1_15EpilogueDefaultEEEEEvvEEEEvNT_6ParamsE,"",@"SHT_CUDA_INFO"
	.sectionflags	@""
	.align	4


	//----- nvinfo : EIATTR_CUDA_API_VERSION
	.align		4
        /*0000*/ 	.byte	0x04, 0x37
        /*0002*/ 	.short	(.L_18 - .L_17)
.L_17:
        /*0004*/ 	.word	0x00000082


	//----- nvinfo : EIATTR_KPARAM_INFO
	.align		4
.L_18:
        /*0008*/ 	.byte	0x04, 0x17
        /*000a*/ 	.short	(.L_20 - .L_19)
.L_19:
        /*000c*/ 	.word	0x00000000
        /*0010*/ 	.short	0x0000
        /*0012*/ 	.short	0x0070
        /*0014*/ 	.byte	0x00, 0xf0, 0x01, 0x10


	//----- nvinfo : EIATTR_SPARSE_MMA_MASK
	.align		4
.L_20:
        /*0018*/ 	.byte	0x03, 0x50
        /*001a*/ 	.short	0x0000


	//----- nvinfo : EIATTR_MAXREG_COUNT
	.align		4
        /*001c*/ 	.byte	0x03, 0x1b
        /*001e*/ 	.short	0x00a8


	//----- nvinfo : EIATTR_NUM_BARRIERS
	.align		4
        /*0020*/ 	.byte	0x02, 0x4c
        /*0022*/ 	.byte	0x01
	.zero		1


	//----- nvinfo : EIATTR_MERCURY_ISA_VERSION
	.align		4
        /*0024*/ 	.byte	0x03, 0x5f
        /*0026*/ 	.short	0x0101


	//----- nvinfo : EIATTR_INT_WARP_WIDE_INSTR_OFFSETS
	.align		4
        /*0028*/ 	.byte	0x04, 0x31
        /*002a*/ 	.short	(.L_22 - .L_21)


	//   ....[0]....
.L_21:
        /*002c*/ 	.word	0x000004c0


	//   ....[1]....
        /*0030*/ 	.word	0x000004f0


	//   ....[2]....
        /*0034*/ 	.word	0x00000670


	//----- nvinfo : EIATTR_COOP_GROUP_MASK_REGIDS
	.align		4
.L_22:
        /*0038*/ 	.byte	0x04, 0x29
        /*003a*/ 	.short	(.L_24 - .L_23)


	//   ....[0]....
.L_23:
        /*003c*/ 	.word	0xffffffff


	//   ....[1]....
        /*0040*/ 	.word	0xffffffff


	//   ....[2]....
        /*0044*/ 	.word	0xffffffff


	//   ....[3]....
        /*0048*/ 	.word	0xffffffff


	//   ....[4]....
        /*004c*/ 	.word	0xffffffff


	//   ....[5]....
        /*0050*/ 	.word	0xffffffff


	//----- nvinfo : EIATTR_COOP_GROUP_INSTR_OFFSETS
	.align		4
.L_24:
        /*0054*/ 	.byte	0x04, 0x28
        /*0056*/ 	.short	(.L_26 - .L_25)


	//   ....[0]....
.L_25:
        /*0058*/ 	.word	0x00000060


	//   ....[1]....
        /*005c*/ 	.word	0x00000070


	//   ....[2]....
        /*0060*/ 	.word	0x00000130


	//   ....[3]....
        /*0064*/ 	.word	0x000002f0


	//   ....[4]....
        /*0068*/ 	.word	0x00000810


	//   ....[5]....
        /*006c*/ 	.word	0x00001290


	//----- nvinfo : EIATTR_REG_RECONFIG
	.align		4
.L_26:
        /*0070*/ 	.byte	0x01, 0x54
	.zero		2


	//----- nvinfo : EIATTR_MBARRIER_INSTR_OFFSETS
	.align		4
        /*0074*/ 	.byte	0x04, 0x39
        /*0076*/ 	.short	(.L_28 - .L_27)


	//   ....[0]....
.L_27:
        /*0078*/ 	.word	0x00000230
        /*007c*/ 	.word	0x000000ff
        /*0080*/ 	.word	0x00000000
        /*0084*/ 	.short	0x0100
        /*0086*/ 	.byte	0x08
	.zero		1


	//   ....[1]....
        /*0088*/ 	.word	0x00000240
        /*008c*/ 	.word	0x000000ff
        /*0090*/ 	.word	0x00000028
        /*0094*/ 	.short	0x0100
        /*0096*/ 	.byte	0x08
	.zero		1


	//   ....[2]....
        /*0098*/ 	.word	0x00000250
        /*009c*/ 	.word	0x000000ff
        /*00a0*/ 	.word	0x00000008
        /*00a4*/ 	.short	0x0100
        /*00a6*/ 	.byte	0x08
	.zero		1


	//   ....[3]....
        /*00a8*/ 	.word	0x00000260
        /*00ac*/ 	.word	0x000000ff
        /*00b0*/ 	.word	0x00000030
        /*00b4*/ 	.short	0x0100
        /*00b6*/ 	.byte	0x08
	.zero		1


	//   ....[4]....
        /*00b8*/ 	.word	0x00000270
        /*00bc*/ 	.word	0x000000ff
        /*00c0*/ 	.word	0x00000010
        /*00c4*/ 	.short	0x0100
        /*00c6*/ 	.byte	0x08
	.zero		1


	//   ....[5]....
        /*00c8*/ 	.word	0x00000280
        /*00cc*/ 	.word	0x000000ff
        /*00d0*/ 	.word	0x00000038
        /*00d4*/ 	.short	0x0100
        /*00d6*/ 	.byte	0x08
	.zero		1


	//   ....[6]....
        /*00d8*/ 	.word	0x00000290
        /*00dc*/ 	.word	0x000000ff
        /*00e0*/ 	.word	0x00000018
        /*00e4*/ 	.short	0x0100
        /*00e6*/ 	.byte	0x08
	.zero		1


	//   ....[7]....
        /*00e8*/ 	.word	0x000002a0
        /*00ec*/ 	.word	0x000000ff
        /*00f0*/ 	.word	0x00000040
        /*00f4*/ 	.short	0x0100
        /*00f6*/ 	.byte	0x08
	.zero		1


	//   ....[8]....
        /*00f8*/ 	.word	0x000002b0
        /*00fc*/ 	.word	0x000000ff
        /*0100*/ 	.word	0x00000020
        /*0104*/ 	.short	0x0100
        /*0106*/ 	.byte	0x08
	.zero		1


	//   ....[9]....
        /*0108*/ 	.word	0x000002c0
        /*010c*/ 	.word	0x000000ff
        /*0110*/ 	.word	0x00000048
        /*0114*/ 	.short	0x0100
        /*0116*/ 	.byte	0x08
	.zero		1


	//   ....[10]....
        /*0118*/ 	.word	0x00000700
        /*011c*/ 	.word	0x000000ff
        /*0120*/ 	.word	0x00000060
        /*0124*/ 	.short	0x0100
        /*0126*/ 	.byte	0x06
	.zero		1


	//   ....[11]....
        /*0128*/ 	.word	0x000007a0
        /*012c*/ 	.word	0x000000ff
        /*0130*/ 	.word	0x00000068
        /*0134*/ 	.short	0x0100
        /*0136*/ 	.byte	0x06
	.zero		1


	//   ....[12]....
        /*0138*/ 	.word	0x000017c0
        /*013c*/ 	.word	0x000000ff
        /*0140*/ 	.word	0x00000000
        /*0144*/ 	.short	0x010a
        /*0146*/ 	.byte	0x06
	.zero		1


	//   ....[13]....
        /*0148*/ 	.word	0x00001800
        /*014c*/ 	.word	0x000000ff
        /*0150*/ 	.word	0x00000000
        /*0154*/ 	.short	0x010a
        /*0156*/ 	.byte	0x06
	.zero		1


	//   ....[14]....
        /*0158*/ 	.word	0x000022f0
        /*015c*/ 	.word	0x000000ff
        /*0160*/ 	.word	0x00000000
        /*0164*/ 	.short	0x010a
        /*0166*/ 	.byte	0x0d
	.zero		1


	//   ....[15]....
        /*0168*/ 	.word	0x00002330
        /*016c*/ 	.word	0x000000ff
        /*0170*/ 	.word	0x00000000
        /*0174*/ 	.short	0x010a
        /*0176*/ 	.byte	0x0d
	.zero		1


	//   ....[16]....
        /*0178*/ 	.word	0x00002b20
        /*017c*/ 	.word	0x0000000e
        /*0180*/ 	.word	0x00000000
        /*0184*/ 	.short	0x0101
        /*0186*/ 	.byte	0x3f
	.zero		1


	//   ....[17]....
        /*0188*/ 	.word	0x000031c0
        /*018c*/ 	.word	0x0000000c
        /*0190*/ 	.word	0x00000000
        /*0194*/ 	.short	0x0101
        /*0196*/ 	.byte	0x3f
	.zero		1


	//   ....[18]....
        /*0198*/ 	.word	0x00008d10
        /*019c*/ 	.word	0x00000014
        /*01a0*/ 	.word	0x00000028
        /*01a4*/ 	.short	0x010a
        /*01a6*/ 	.byte	0x3f
	.zero		1


	//   ....[19]....
        /*01a8*/ 	.word	0x000090b0
        /*01ac*/ 	.word	0x00000008
        /*01b0*/ 	.word	0x00000068
        /*01b4*/ 	.short	0x0101
        /*01b6*/ 	.byte	0x3f
	.zero		1


	//   ....[20]....
        /*01b8*/ 	.word	0x000097d0
        /*01bc*/ 	.word	0x00000006
        /*01c0*/ 	.word	0x00000000
        /*01c4*/ 	.short	0x010a
        /*01c6*/ 	.byte	0x3f
	.zero		1


	//   ....[21]....
        /*01c8*/ 	.word	0x00009850
        /*01cc*/ 	.word	0x00000007
        /*01d0*/ 	.word	0x00000000
        /*01d4*/ 	.short	0x010a
        /*01d6*/ 	.byte	0x3f
	.zero		1


	//   ....[22]....
        /*01d8*/ 	.word	0x000098e0
        /*01dc*/ 	.word	0x0000000a
        /*01e0*/ 	.word	0x00000000
        /*01e4*/ 	.short	0x010a
        /*01e6*/ 	.byte	0x3f
	.zero		1


	//   ....[23]....
        /*01e8*/ 	.word	0x00009970
        /*01ec*/ 	.word	0x0000000b
        /*01f0*/ 	.word	0x00000000
        /*01f4*/ 	.short	0x010a
        /*01f6*/ 	.byte	0x3f
	.zero		1


	//   ....[24]....
        /*01f8*/ 	.word	0x00009a00
        /*01fc*/ 	.word	0x00000003
        /*0200*/ 	.word	0x00000000
        /*0204*/ 	.short	0x010a
        /*0206*/ 	.byte	0x3f
	.zero		1


	//   ....[25]....
        /*0208*/ 	.word	0x00009a70
        /*020c*/ 	.word	0x0000000d
        /*0210*/ 	.word	0x00000000
        /*0214*/ 	.short	0x010a
        /*0216*/ 	.byte	0x3f
	.zero		1


	//   ....[26]....
        /*0218*/ 	.word	0x00009ad0
        /*021c*/ 	.word	0x0000000f
        /*0220*/ 	.word	0x00000000
        /*0224*/ 	.short	0x010a
        /*0226*/ 	.byte	0x3f
	.zero		1


	//   ....[27]....
        /*0228*/ 	.word	0x00009ba0
        /*022c*/ 	.word	0x00000014
        /*0230*/ 	.word	0x00000028
        /*0234*/ 	.short	0x010a
        /*0236*/ 	.byte	0x3f
	.zero		1


	//   ....[28]....
        /*0238*/ 	.word	0x00009c70
        /*023c*/ 	.word	0x00000006
        /*0240*/ 	.word	0x00000000
        /*0244*/ 	.short	0x010a
        /*0246*/ 	.byte	0x3f
	.zero		1


	//   ....[29]....
        /*0248*/ 	.word	0x00009cc0
        /*024c*/ 	.word	0x00000007
        /*0250*/ 	.word	0x00000000
        /*0254*/ 	.short	0x010a
        /*0256*/ 	.byte	0x3f
	.zero		1


	//   ....[30]....
        /*0258*/ 	.word	0x00009d10
        /*025c*/ 	.word	0x0000000a
        /*0260*/ 	.word	0x00000000
        /*0264*/ 	.short	0x010a
        /*0266*/ 	.byte	0x3f
	.zero		1


	//   ....[31]....
        /*0268*/ 	.word	0x00009d60
        /*026c*/ 	.word	0x0000000b
        /*0270*/ 	.word	0x00000000
        /*0274*/ 	.short	0x010a
        /*0276*/ 	.byte	0x3f
	.zero		1


	//----- nvinfo : EIATTR_NUM_MBARRIERS
	.align		4
.L_28:
        /*0278*/ 	.byte	0x03, 0x38
        /*027a*/ 	.short	0x000c


	//----- nvinfo : EIATTR_EXIT_INSTR_OFFSETS
	.align		4
        /*027c*/ 	.byte	0x04, 0x1c
        /*027e*/ 	.short	(.L_30 - .L_29)


	//   ....[0]....
.L_29:
        /*0280*/ 	.word	0x00000970


	//   ....[1]....
        /*0284*/ 	.word	0x00001160


	//   ....[2]....
        /*0288*/ 	.word	0x00008350


	//   ....[3]....
        /*028c*/ 	.word	0x000088b0


	//   ....[4]....
        /*0290*/ 	.word	0x00009a50


	//----- nvinfo : EIATTR_MAX_THREADS
	.align		4
.L_30:
        /*0294*/ 	.byte	0x04, 0x05
        /*0296*/ 	.short	(.L_32 - .L_31)
.L_31:
        /*0298*/ 	.word	0x00000180
        /*029c*/ 	.word	0x00000001
        /*02a0*/ 	.word	0x00000001


	//----- nvinfo : EIATTR_CRS_STACK_SIZE
	.align		4
.L_32:
        /*02a4*/ 	.byte	0x04, 0x1e
        /*02a6*/ 	.short	(.L_34 - .L_33)
.L_33:
        /*02a8*/ 	.word	0x00000000


	//----- nvinfo : EIATTR_CBANK_PARAM_SIZE
	.align		4
.L_34:
        /*02ac*/ 	.byte	0x03, 0x19
        /*02ae*/ 	.short	0x0470


	//----- nvinfo : EIATTR_PARAM_CBANK
	.align		4
        /*02b0*/ 	.byte	0x04, 0x0a
        /*02b2*/ 	.short	(.L_36 - .L_35)
	.align		4
.L_35:
        /*02b4*/ 	.word	index@(.nv.constant0._ZN7cutlass13device_kernelINS_4gemm6kernel13GemmUniversalIN4cute5tupleIJiiiiEEENS1_10collective13CollectiveMmaINS1_37MainloopSm90TmaGmmaWarpSpecializedFP8ILi5ENS5_IJNS4_1CILi2EEESB_NSA_ILi1EEEEEENS1_35KernelTmaWarpSpecializedCooperativeEEENS5_IJNSA_ILi256EEENSA_ILi64EEENSA_ILi128EEEEEENS_12float_e4m3_tENS5_IJlSC_lEEESK_SL_NS4_8TiledMMAINS4_8MMA_AtomIJNS4_4SM904GMMA30MMA_64x64x32_F32E4M3E4M3_SS_TNILNSP_7ScaleInE1ELSR_1EEEEEENS4_6LayoutINS5_IJSB_SC_SC_EEENS5_IJSC_NSA_ILi0EEESW_EEEEENS5_IJNS4_10UnderscoreESZ_SZ_EEEEENS4_23SM90_TMA_LOAD_MULTICASTENS4_14ComposedLayoutINS4_7SwizzleILi3ELi4ELi3EEENS4_18smem_ptr_flag_bitsILi8EEENSU_INS5_IJNSA_ILi8EEESI_EEENS5_IJSI_SC_EEEEEEEvNS4_8identityES12_S1C_vS1D_EENS_8epilogue10collective6detail29Sm90TmaWarpSpecializedAdapterINS1G_15DefaultEpilogueISK_SL_SL_NS1F_6thread17LinearCombinationISK_Li1EffLNS1K_9ScaleType4KindE0ELNS_15FloatRoundStyleE2ESK_EENS1_15EpilogueDefaultEEEEEvvEEEEvNT_6ParamsE)
        /*02b8*/ 	.short	0x0210
        /*02ba*/ 	.short	0x0470


	//----- nvinfo : EIATTR_SW_WAR
	.align		4
.L_36:
        /*02bc*/ 	.byte	0x04, 0x36
        /*02be*/ 	.short	(.L_38 - .L_37)
.L_37:
        /*02c0*/ 	.word	0x00000008
.L_38:


//--------------------- .nv.callgraph             --------------------------
	.section	.nv.callgraph,"",@"SHT_CUDA_CALLGRAPH"
	.align	4
	.sectionentsize	8
	.align		4
        /*0000*/ 	.word	0x00000000
	.align		4
        /*0004*/ 	.word	0xffffffff
	.align		4
        /*0008*/ 	.word	0x00000000
	.align		4
        /*000c*/ 	.word	0xfffffffe
	.align		4
        /*0010*/ 	.word	0x00000000
	.align		4
        /*0014*/ 	.word	0xfffffffd
	.align		4
        /*0018*/ 	.word	0x00000000
	.align		4
        /*001c*/ 	.word	0xfffffffc


//--------------------- .nv.constant4             --------------------------
	.section	.nv.constant4,"a",@progbits
	.align	8
	.align		8
.nv.constant4:
        /*0000*/ 	.dword	_ZN39_INTERNAL_299a7561_4_k_cu_a45e9972_55124cuda3std3__45__cpo5beginE
	.align		8
        /*0008*/ 	.dword	_ZN39_INTERNAL_299a7561_4_k_cu_a45e9972_55124cuda3std3__45__cpo3endE
	.align		8
        /*0010*/ 	.dword	_ZN39_INTERNAL_299a7561_4_k_cu_a45e9972_55124cuda3std3__45__cpo6cbeginE
	.align		8
        /*0018*/ 	.dword	_ZN39_INTERNAL_299a7561_4_k_cu_a45e9972_55124cuda3std3__45__cpo4cendE
	.align		8
        /*0020*/ 	.dword	_ZN39_INTERNAL_299a7561_4_k_cu_a45e9972_55124cuda3std3__441_GLOBAL__N__299a7561_4_k_cu_a45e9972_55126ignoreE
	.align		8
        /*0028*/ 	.dword	_ZN39_INTERNAL_299a7561_4_k_cu_a45e9972_55124cuda3std3__419piecewise_constructE
	.align		8
        /*0030*/ 	.dword	_ZN39_INTERNAL_299a7561_4_k_cu_a45e9972_55124cuda3std3__48in_placeE
	.align		8
        /*0038*/ 	.dword	_ZN39_INTERNAL_299a7561_4_k_cu_a45e9972_55124cuda3std6ranges3__45__cpo4swapE
	.align		8
        /*0040*/ 	.dword	_ZN39_INTERNAL_299a7561_4_k_cu_a45e9972_55124cuda3std6ranges3__45__cpo9iter_moveE
	.align		8
        /*0048*/ 	.dword	_ZN39_INTERNAL_299a7561_4_k_cu_a45e9972_55124cute7productE
	.align		8
        /*0050*/ 	.dword	_ZN39_INTERNAL_299a7561_4_k_cu_a45e9972_55124cute1_E


//--------------------- .text._ZN7cutlass13device_kernelINS_4gemm6kernel13GemmUniversalIN4cute5tupleIJiiiiEEENS1_10collective13CollectiveMmaINS1_37MainloopSm90TmaGmmaWarpSpecializedFP8ILi5ENS5_IJNS4_1CILi2EEESB_NSA_ILi1EEEEEENS1_35KernelTmaWarpSpecializedCooperativeEEENS5_IJNSA_ILi256EEENSA_ILi64EEENSA_ILi128EEEEEENS_12float_e4m3_tENS5_IJlSC_lEEESK_SL_NS4_8TiledMMAINS4_8MMA_AtomIJNS4_4SM904GMMA30MMA_64x64x32_F32E4M3E4M3_SS_TNILNSP_7ScaleInE1ELSR_1EEEEEENS4_6LayoutINS5_IJSB_SC_SC_EEENS5_IJSC_NSA_ILi0EEESW_EEEEENS5_IJNS4_10UnderscoreESZ_SZ_EEEEENS4_23SM90_TMA_LOAD_MULTICASTENS4_14ComposedLayoutINS4_7SwizzleILi3ELi4ELi3EEENS4_18smem_ptr_flag_bitsILi8EEENSU_INS5_IJNSA_ILi8EEESI_EEENS5_IJSI_SC_EEEEEEEvNS4_8identityES12_S1C_vS1D_EENS_8epilogue10collective6detail29Sm90TmaWarpSpecializedAdapterINS1G_15DefaultEpilogueISK_SL_SL_NS1F_6thread17LinearCombinationISK_Li1EffLNS1K_9ScaleType4KindE0ELNS_15FloatRoundStyleE2ESK_EENS1_15EpilogueDefaultEEEEEvvEEEEvNT_6ParamsE --------------------------
	.section	.text._ZN7cutlass13device_kernelINS_4gemm6kernel13GemmUniversalIN4cute5tupleIJiiiiEEENS1_10collective13CollectiveMmaINS1_37MainloopSm90TmaGmmaWarpSpecializedFP8ILi5ENS5_IJNS4_1CILi2EEESB_NSA_ILi1EEEEEENS1_35KernelTmaWarpSpecializedCooperativeEEENS5_IJNSA_ILi256EEENSA_ILi64EEENSA_ILi128EEEEEENS_12float_e4m3_tENS5_IJlSC_lEEESK_SL_NS4_8TiledMMAINS4_8MMA_AtomIJNS4_4SM904GMMA30MMA_64x64x32_F32E4M3E4M3_SS_TNILNSP_7ScaleInE1ELSR_1EEEEEENS4_6LayoutINS5_IJSB_SC_SC_EEENS5_IJSC_NSA_ILi0EEESW_EEEEENS5_IJNS4_10UnderscoreESZ_SZ_EEEEENS4_23SM90_TMA_LOAD_MULTICASTENS4_14ComposedLayoutINS4_7SwizzleILi3ELi4ELi3EEENS4_18smem_ptr_flag_bitsILi8EEENSU_INS5_IJNSA_ILi8EEESI_EEENS5_IJSI_SC_EEEEEEEvNS4_8identityES12_S1C_vS1D_EENS_8epilogue10collective6detail29Sm90TmaWarpSpecializedAdapterINS1G_15DefaultEpilogueISK_SL_SL_NS1F_6thread17LinearCombinationISK_Li1EffLNS1K_9ScaleType4KindE0ELNS_15FloatRoundStyleE2ESK_EENS1_15EpilogueDefaultEEEEEvvEEEEvNT_6ParamsE,"ax",@progbits
	.align	128
.text._ZN7cutlass13device_kernelINS_4gemm6kernel13GemmUniversalIN4cute5tupleIJiiiiEEENS1_10collective13CollectiveMmaINS1_37MainloopSm90TmaGmmaWarpSpecializedFP8ILi5ENS5_IJNS4_1CILi2EEESB_NSA_ILi1EEEEEENS1_35KernelTmaWarpSpecializedCooperativeEEENS5_IJNSA_ILi256EEENSA_ILi64EEENSA_ILi128EEEEEENS_12float_e4m3_tENS5_IJlSC_lEEESK_SL_NS4_8TiledMMAINS4_8MMA_AtomIJNS4_4SM904GMMA30MMA_64x64x32_F32E4M3E4M3_SS_TNILNSP_7ScaleInE1ELSR_1EEEEEENS4_6LayoutINS5_IJSB_SC_SC_EEENS5_IJSC_NSA_ILi0EEESW_EEEEENS5_IJNS4_10UnderscoreESZ_SZ_EEEEENS4_23SM90_TMA_LOAD_MULTICASTENS4_14ComposedLayoutINS4_7SwizzleILi3ELi4ELi3EEENS4_18smem_ptr_flag_bitsILi8EEENSU_INS5_IJNSA_ILi8EEESI_EEENS5_IJSI_SC_EEEEEEEvNS4_8identityES12_S1C_vS1D_EENS_8epilogue10collective6detail29Sm90TmaWarpSpecializedAdapterINS1G_15DefaultEpilogueISK_SL_SL_NS1F_6thread17LinearCombinationISK_Li1EffLNS1K_9ScaleType4KindE0ELNS_15FloatRoundStyleE2ESK_EENS1_15EpilogueDefaultEEEEEvvEEEEvNT_6ParamsE:
        .type           _ZN7cutlass13device_kernelINS_4gemm6kernel13GemmUniversalIN4cute5tupleIJiiiiEEENS1_10collective13CollectiveMmaINS1_37MainloopSm90TmaGmmaWarpSpecializedFP8ILi5ENS5_IJNS4_1CILi2EEESB_NSA_ILi1EEEEEENS1_35KernelTmaWarpSpecializedCooperativeEEENS5_IJNSA_ILi256EEENSA_ILi64EEENSA_ILi128EEEEEENS_12float_e4m3_tENS5_IJlSC_lEEESK_SL_NS4_8TiledMMAINS4_8MMA_AtomIJNS4_4SM904GMMA30MMA_64x64x32_F32E4M3E4M3_SS_TNILNSP_7ScaleInE1ELSR_1EEEEEENS4_6LayoutINS5_IJSB_SC_SC_EEENS5_IJSC_NSA_ILi0EEESW_EEEEENS5_IJNS4_10UnderscoreESZ_SZ_EEEEENS4_23SM90_TMA_LOAD_MULTICASTENS4_14ComposedLayoutINS4_7SwizzleILi3ELi4ELi3EEENS4_18smem_ptr_flag_bitsILi8EEENSU_INS5_IJNSA_ILi8EEESI_EEENS5_IJSI_SC_EEEEEEEvNS4_8identityES12_S1C_vS1D_EENS_8epilogue10collective6detail29Sm90TmaWarpSpecializedAdapterINS1G_15DefaultEpilogueISK_SL_SL_NS1F_6thread17LinearCombinationISK_Li1EffLNS1K_9ScaleType4KindE0ELNS_15FloatRoundStyleE2ESK_EENS1_15EpilogueDefaultEEEEEvvEEEEvNT_6ParamsE,@function
        .size           _ZN7cutlass13device_kernelINS_4gemm6kernel13GemmUniversalIN4cute5tupleIJiiiiEEENS1_10collective13CollectiveMmaINS1_37MainloopSm90TmaGmmaWarpSpecializedFP8ILi5ENS5_IJNS4_1CILi2EEESB_NSA_ILi1EEEEEENS1_35KernelTmaWarpSpecializedCooperativeEEENS5_IJNSA_ILi256EEENSA_ILi64EEENSA_ILi128EEEEEENS_12float_e4m3_tENS5_IJlSC_lEEESK_SL_NS4_8TiledMMAINS4_8MMA_AtomIJNS4_4SM904GMMA30MMA_64x64x32_F32E4M3E4M3_SS_TNILNSP_7ScaleInE1ELSR_1EEEEEENS4_6LayoutINS5_IJSB_SC_SC_EEENS5_IJSC_NSA_ILi0EEESW_EEEEENS5_IJNS4_10UnderscoreESZ_SZ_EEEEENS4_23SM90_TMA_LOAD_MULTICASTENS4_14ComposedLayoutINS4_7SwizzleILi3ELi4ELi3EEENS4_18smem_ptr_flag_bitsILi8EEENSU_INS5_IJNSA_ILi8EEESI_EEENS5_IJSI_SC_EEEEEEEvNS4_8identityES12_S1C_vS1D_EENS_8epilogue10collective6detail29Sm90TmaWarpSpecializedAdapterINS1G_15DefaultEpilogueISK_SL_SL_NS1F_6thread17LinearCombinationISK_Li1EffLNS1K_9ScaleType4KindE0ELNS_15FloatRoundStyleE2ESK_EENS1_15EpilogueDefaultEEEEEvvEEEEvNT_6ParamsE,(.L_x_208 - _ZN7cutlass13device_kernelINS_4gemm6kernel13GemmUniversalIN4cute5tupleIJiiiiEEENS1_10collective13CollectiveMmaINS1_37MainloopSm90TmaGmmaWarpSpecializedFP8ILi5ENS5_IJNS4_1CILi2EEESB_NSA_ILi1EEEEEENS1_35KernelTmaWarpSpecializedCooperativeEEENS5_IJNSA_ILi256EEENSA_ILi64EEENSA_ILi128EEEEEENS_12float_e4m3_tENS5_IJlSC_lEEESK_SL_NS4_8TiledMMAINS4_8MMA_AtomIJNS4_4SM904GMMA30MMA_64x64x32_F32E4M3E4M3_SS_TNILNSP_7ScaleInE1ELSR_1EEEEEENS4_6LayoutINS5_IJSB_SC_SC_EEENS5_IJSC_NSA_ILi0EEESW_EEEEENS5_IJNS4_10UnderscoreESZ_SZ_EEEEENS4_23SM90_TMA_LOAD_MULTICASTENS4_14ComposedLayoutINS4_7SwizzleILi3ELi4ELi3EEENS4_18smem_ptr_flag_bitsILi8EEENSU_INS5_IJNSA_ILi8EEESI_EEENS5_IJSI_SC_EEEEEEEvNS4_8identityES12_S1C_vS1D_EENS_8epilogue10collective6detail29Sm90TmaWarpSpecializedAdapterINS1G_15DefaultEpilogueISK_SL_SL_NS1F_6thread17LinearCombinationISK_Li1EffLNS1K_9ScaleType4KindE0ELNS_15FloatRoundStyleE2ESK_EENS1_15EpilogueDefaultEEEEEvvEEEEvNT_6ParamsE)
        .other          _ZN7cutlass13device_kernelINS_4gemm6kernel13GemmUniversalIN4cute5tupleIJiiiiEEENS1_10collective13CollectiveMmaINS1_37MainloopSm90TmaGmmaWarpSpecializedFP8ILi5ENS5_IJNS4_1CILi2EEESB_NSA_ILi1EEEEEENS1_35KernelTmaWarpSpecializedCooperativeEEENS5_IJNSA_ILi256EEENSA_ILi64EEENSA_ILi128EEEEEENS_12float_e4m3_tENS5_IJlSC_lEEESK_SL_NS4_8TiledMMAINS4_8MMA_AtomIJNS4_4SM904GMMA30MMA_64x64x32_F32E4M3E4M3_SS_TNILNSP_7ScaleInE1ELSR_1EEEEEENS4_6LayoutINS5_IJSB_SC_SC_EEENS5_IJSC_NSA_ILi0EEESW_EEEEENS5_IJNS4_10UnderscoreESZ_SZ_EEEEENS4_23SM90_TMA_LOAD_MULTICASTENS4_14ComposedLayoutINS4_7SwizzleILi3ELi4ELi3EEENS4_18smem_ptr_flag_bitsILi8EEENSU_INS5_IJNSA_ILi8EEESI_EEENS5_IJSI_SC_EEEEEEEvNS4_8identityES12_S1C_vS1D_EENS_8epilogue10collective6detail29Sm90TmaWarpSpecializedAdapterINS1G_15DefaultEpilogueISK_SL_SL_NS1F_6thread17LinearCombinationISK_Li1EffLNS1K_9ScaleType4KindE0ELNS_15FloatRoundStyleE2ESK_EENS1_15EpilogueDefaultEEEEEvvEEEEvNT_6ParamsE,@"STO_CUDA_ENTRY STV_DEFAULT"
_ZN7cutlass13device_kernelINS_4gemm6kernel13GemmUniversalIN4cute5tupleIJiiiiEEENS1_10collective13CollectiveMmaINS1_37MainloopSm90TmaGmmaWarpSpecializedFP8ILi5ENS5_IJNS4_1CILi2EEESB_NSA_ILi1EEEEEENS1_35KernelTmaWarpSpecializedCooperativeEEENS5_IJNSA_ILi256EEENSA_ILi64EEENSA_ILi128EEEEEENS_12float_e4m3_tENS5_IJlSC_lEEESK_SL_NS4_8TiledMMAINS4_8MMA_AtomIJNS4_4SM904GMMA30MMA_64x64x32_F32E4M3E4M3_SS_TNILNSP_7ScaleInE1ELSR_1EEEEEENS4_6LayoutINS5_IJSB_SC_SC_EEENS5_IJSC_NSA_ILi0EEESW_EEEEENS5_IJNS4_10UnderscoreESZ_SZ_EEEEENS4_23SM90_TMA_LOAD_MULTICASTENS4_14ComposedLayoutINS4_7SwizzleILi3ELi4ELi3EEENS4_18smem_ptr_flag_bitsILi8EEENSU_INS5_IJNSA_ILi8EEESI_EEENS5_IJSI_SC_EEEEEEEvNS4_8identityES12_S1C_vS1D_EENS_8epilogue10collective6detail29Sm90TmaWarpSpecializedAdapterINS1G_15DefaultEpilogueISK_SL_SL_NS1F_6thread17LinearCombinationISK_Li1EffLNS1K_9ScaleType4KindE0ELNS_15FloatRoundStyleE2ESK_EENS1_15EpilogueDefaultEEEEEvvEEEEvNT_6ParamsE:
[----:B------:R-:W-:Y:S01]  /*0000*/  LDC R1, c[0x0][0x28] ;  /* 0x00000a00ff017b82 */ /* 0x000fe20000000800 */
[----:B------:R-:W0:Y:S01]  /*0010*/  S2R R0, SR_TID.X ;  /* 0x0000000000007919 */ /* 0x000e220000002100 */
[----:B------:R-:W-:Y:S01]  /*0020*/  ELECT P0, URZ, PT ;  /* 0x00000000003f782f */ /* 0x000fe20003800000 */
[----:B------:R-:W-:Y:S01]  /*0030*/  BSSY B0, `(.L_x_0) ;  /* 0x000000f000007945 */ /* 0x000fe20003800000 */
[--C-:B0-----:R-:W-:Y:S02]  /*0040*/  SHF.R.U32.HI R2, RZ, 0x5, R0.reuse ;  /* 0x00000005ff027819 */ /* 0x101fe40000011600 */
[----:B------:R-:W-:-:S03]  /*0050*/  SHF.R.U32.HI R3, RZ, 0x7, R0 ;  /* 0x00000007ff037819 */ /* 0x000fc60000011600 */
[----:B------:R-:W0:Y:S04]  /*0060*/  SHFL.IDX PT, R7, R2, RZ, 0x1f ;  /* 0x00001fff02077589 */ /* 0x000e2800000e0000 */
[----:B------:R-:W1:Y:S01]  /*0070*/  SHFL.IDX PT, R3, R3, RZ, 0x1f ;  /* 0x00001fff03037589 */ /* 0x000e6200000e0000 */
[----:B0-----:R-:W-:-:S13]  /*0080*/  ISETP.NE.OR P0, PT, R7, RZ, !P0 ;  /* 0x000000ff0700720c */ /* 0x001fda0004705670 */
[----:B-1----:R-:W-:Y:S05]  /*0090*/  @P0 BRA `(.L_x_1) ;  /* 0x0000000000200947 */ /* 0x002fea0003800000 */
[----:B------:R-:W-:Y:S02]  /*00a0*/  ULDC.64 UR4, c[0x0][0x198] ;  /* 0x0000660000047ab9 */ /* 0x000fe40000000a00 */
[----:B------:R-:W-:Y:S02]  /*00b0*/  UIADD3 UR6, UP0, UR4, 0xf0, URZ ;  /* 0x000000f004067890 */ /* 0x000fe4000ff1e03f */
[----:B------:R-:W-:Y:S02]  /*00c0*/  UIADD3 UR4, UP1, UR4, 0x1f0, URZ ;  /* 0x000001f004047890 */ /* 0x000fe4000ff3e03f */
[----:B------:R-:W-:Y:S02]  /*00d0*/  UIADD3.X UR7, URZ, UR5, URZ, UP0, !UPT ;  /* 0x000000053f077290 */ /* 0x000fe400087fe43f */
[----:B------:R-:W-:-:S07]  /*00e0*/  UIADD3.X UR5, URZ, UR5, URZ, UP1, !UPT ;  /* 0x000000053f057290 */ /* 0x000fce0008ffe43f */
[----:B------:R0:W-:Y:S02]  /*00f0*/  UTMACCTL.PF [UR6] ;  /* 0x00000000060079b9 */ /* 0x0001e40008040000 */
[----:B------:R0:W-:Y:S02]  /*0100*/  UTMACCTL.PF [UR4] ;  /* 0x00000000040079b9 */ /* 0x0001e40008040000 */
[----:B0-----:R-:W-:Y:S01]  /*0110*/  NOP ;  /* 0x0000000000007918 */ /* 0x001fe20000000000 */
.L_x_1:
[----:B------:R-:W-:Y:S05]  /*0120*/  BSYNC B0 ;  /* 0x0000000000007941 */ /* 0x000fea0003800000 */
.L_x_0:
[----:B------:R-:W0:Y:S02]  /*0130*/  SHFL.IDX PT, R4, R2, RZ, 0x1f ;  /* 0x00001fff02047589 */ /* 0x000e2400000e0000 */
[----:B0-----:R-:W-:-:S13]  /*0140*/  ISETP.NE.AND P0, PT, R4, RZ, PT ;  /* 0x000000ff0400720c */ /* 0x001fda0003f05270 */
[----:B------:R-:W-:Y:S05]  /*0150*/  @P0 BRA `(.L_x_2) ;  /* 0x0000000000600947 */ /* 0x000fea0003800000 */
[----:B------:R-:W0:Y:S01]  /*0160*/  S2UR UR8, SR_CgaCtaId ;  /* 0x00000000000879c3 */ /* 0x000e220000008800 */
[----:B------:R-:W-:Y:S01]  /*0170*/  UMOV UR4, 0x400 ;  /* 0x0000040000047882 */ /* 0x000fe20000000000 */
[----:B------:R-:W-:Y:S01]  /*0180*/  UMOV UR5, 0x1 ;  /* 0x0000000100057882 */ /* 0x000fe20000000000 */
[----:B------:R-:W-:Y:S01]  /*0190*/  UMOV UR6, 0x6 ;  /* 0x0000000600067882 */ /* 0x000fe20000000000 */
[----:B------:R-:W-:Y:S01]  /*01a0*/  ELECT P0, URZ, PT ;  /* 0x00000000003f782f */ /* 0x000fe20003800000 */
[----:B------:R-:W-:-:S04]  /*01b0*/  UIADD3 UR6, -UR6, 0x100000, URZ ;  /* 0x0010000006067890 */ /* 0x000fc8000fffe13f */
[----:B------:R-:W-:Y:S02]  /*01c0*/  USHF.L.U32 UR7, UR6, 0xb, URZ ;  /* 0x0000000b06077899 */ /* 0x000fe4000800063f */
[----:B------:R-:W-:Y:S02]  /*01d0*/  USHF.L.U32 UR6, UR6, 0x1, URZ ;  /* 0x0000000106067899 */ /* 0x000fe4000800063f */
[----:B0-----:R-:W-:Y:S02]  /*01e0*/  ULEA UR8, UR8, UR4, 0x18 ;  /* 0x0000000408087291 */ /* 0x001fe4000f8ec03f */
[----:B------:R-:W-:-:S04]  /*01f0*/  UIADD3 UR4, -UR5, 0x100000, URZ ;  /* 0x0010000005047890 */ /* 0x000fc8000fffe13f */
[----:B------:R-:W-:Y:S02]  /*0200*/  USHF.L.U32 UR5, UR4, 0xb, URZ ;  /* 0x0000000b04057899 */ /* 0x000fe4000800063f */
[----:B------:R-:W-:Y:S01]  /*0210*/  USHF.L.U32 UR4, UR4, 0x1, URZ ;  /* 0x0000000104047899 */ /* 0x000fe2000800063f */
[----:B------:R-:W0:Y:S11]  /*0220*/  FENCE.VIEW.ASYNC.S ;  /* 0x00000000000073c6 */ /* 0x000e360000000000 */
[----:B0-----:R0:W1:Y:S01]  /*0230*/  SYNCS.EXCH.64 URZ, [UR8], UR4 ;  /* 0x00000004083f75b2 */ /* 0x0010620008000100 */
[----:B------:R0:W2:Y:S01]  /*0240*/  SYNCS.EXCH.64 URZ, [UR8+0x28], UR6 ;  /* 0x00002806083f75b2 */ /* 0x0000a20008000100 */
[----:B------:R0:W3:Y:S01]  /*0250*/  SYNCS.EXCH.64 URZ, [UR8+0x8], UR4 ;  /* 0x00000804083f75b2 */ /* 0x0000e20008000100 */
[----:B------:R0:W4:Y:S01]  /*0260*/  SYNCS.EXCH.64 URZ, [UR8+0x30], UR6 ;  /* 0x00003006083f75b2 */ /* 0x0001220008000100 */
[----:B------:R0:W0:Y:S01]  /*0270*/  SYNCS.EXCH.64 URZ, [UR8+0x10], UR4 ;  /* 0x00001004083f75b2 */ /* 0x0000220008000100 */
[----:B------:R0:W0:Y:S01]  /*0280*/  SYNCS.EXCH.64 URZ, [UR8+0x38], UR6 ;  /* 0x00003806083f75b2 */ /* 0x0000220008000100 */
[----:B------:R0:W0:Y:S01]  /*0290*/  SYNCS.EXCH.64 URZ, [UR8+0x18], UR4 ;  /* 0x00001804083f75b2 */ /* 0x0000220008000100 */
[----:B------:R0:W0:Y:S01]  /*02a0*/  SYNCS.EXCH.64 URZ, [UR8+0x40], UR6 ;  /* 0x00004006083f75b2 */ /* 0x0000220008000100 */
[----:B------:R0:W0:Y:S01]  /*02b0*/  SYNCS.EXCH.64 URZ, [UR8+0x20], UR4 ;  /* 0x00002004083f75b2 */ /* 0x0000220008000100 */
[----:B------:R0:W0:Y:S01]  /*02c0*/  SYNCS.EXCH.64 URZ, [UR8+0x48], UR6 ;  /* 0x00004806083f75b2 */ /* 0x0000220008000100 */
[----:B------:R-:W-:Y:S01]  /*02d0*/  NOP ;  /* 0x0000000000007918 */ /* 0x000fe20000000000 */
.L_x_2:
[----:B------:R-:W-:Y:S01]  /*02e0*/  SHF.R.S32.HI R5, RZ, 0x1f, R0 ;  /* 0x0000001fff057819 */ /* 0x000fe20000011400 */
[----:B------:R-:W5:Y:S01]  /*02f0*/  SHFL.IDX PT, R2, R2, RZ, 0x1f ;  /* 0x00001fff02027589 */ /* 0x000f6200000e0000 */
[----:B0-----:R-:W0:Y:S01]  /*0300*/  S2UR UR8, SR_CTAID.X ;  /* 0x00000000000879c3 */ /* 0x001e220000002500 */
[----:B------:R-:W-:Y:S02]  /*0310*/  ELECT P0, URZ, PT ;  /* 0x00000000003f782f */ /* 0x000fe40003800000 */
[----:B------:R-:W-:Y:S01]  /*0320*/  LEA.HI R5, R5, R0, RZ, 0x7 ;  /* 0x0000000005057211 */ /* 0x000fe200078f38ff */
[----:B------:R-:W1:Y:S01]  /*0330*/  S2R R8, SR_CTAID.Y ;  /* 0x0000000000087919 */ /* 0x000e620000002600 */
[----:B------:R-:W-:Y:S01]  /*0340*/  SHF.R.S32.HI R11, RZ, 0x1f, R4 ;  /* 0x0000001fff0b7819 */ /* 0x000fe20000011404 */
[----:B------:R-:W-:Y:S01]  /*0350*/  ULDC UR4, c[0x0][0x150] ;  /* 0x0000540000047ab9 */ /* 0x000fe20000000800 */
[----:B------:R-:W-:Y:S01]  /*0360*/  LOP3.LUT R5, R5, 0xffffff80, RZ, 0xc0, !PT ;  /* 0xffffff8005057812 */ /* 0x000fe200078ec0ff */
[----:B------:R-:W-:Y:S01]  /*0370*/  VIADD R16, R3, 0xffffffff ;  /* 0xffffffff03107836 */ /* 0x000fe20000000000 */
[----:B------:R-:W-:Y:S01]  /*0380*/  LEA.HI R11, R11, R4, RZ, 0x2 ;  /* 0x000000040b0b7211 */ /* 0x000fe200078f10ff */
[----:B------:R-:W2:Y:S01]  /*0390*/  LDC R12, c[0x0][0x144] ;  /* 0x00005100ff0c7b82 */ /* 0x000ea20000000800 */
[----:B------:R-:W-:Y:S01]  /*03a0*/  NOP ;  /* 0x0000000000007918 */ /* 0x000fe20000000000 */
[----:B------:R-:W-:Y:S01]  /*03b0*/  IMAD.IADD R6, R0, 0x1, -R5 ;  /* 0x0000000100067824 */ /* 0x000fe200078e0a05 */
[----:B------:R-:W-:Y:S01]  /*03c0*/  LOP3.LUT R11, R11, 0x3ffffffc, RZ, 0xc0, !PT ;  /* 0x3ffffffc0b0b7812 */ /* 0x000fe200078ec0ff */
[----:B------:R-:W-:Y:S01]  /*03d0*/  NOP ;  /* 0x0000000000007918 */ /* 0x000fe20000000000 */
[----:B------:R-:W-:-:S02]  /*03e0*/  ISETP.NE.AND P4, PT, R3, RZ, PT ;  /* 0x000000ff0300720c */ /* 0x000fc40003f85270 */
[----:B------:R-:W-:Y:S01]  /*03f0*/  SHF.R.S32.HI R5, RZ, 0x1f, R6 ;  /* 0x0000001fff057819 */ /* 0x000fe20000011406 */
[----:B------:R-:W-:Y:S01]  /*0400*/  IMAD.IADD R4, R4, 0x1, -R11 ;  /* 0x0000000104047824 */ /* 0x000fe200078e0a0b */
[----:B------:R-:W3:Y:S01]  /*0410*/  LDC R14, c[0x0][0x140] ;  /* 0x00005000ff0e7b82 */ /* 0x000ee20000000800 */
[----:B------:R-:W-:Y:S02]  /*0420*/  ISETP.GE.U32.AND P6, PT, R16, 0x2, PT ;  /* 0x000000021000780c */ /* 0x000fe40003fc6070 */
[----:B------:R-:W-:Y:S02]  /*0430*/  LEA.HI R5, R5, R6, RZ, 0x3 ;  /* 0x0000000605057211 */ /* 0x000fe400078f18ff */
[----:B-----5:R-:W-:Y:S02]  /*0440*/  ISETP.NE.OR P0, PT, R2, RZ, !P0 ;  /* 0x000000ff0200720c */ /* 0x020fe40004705670 */
[--C-:B------:R-:W-:Y:S01]  /*0450*/  SHF.R.S32.HI R2, RZ, 0x3, R5.reuse ;  /* 0x00000003ff027819 */ /* 0x100fe20000011405 */
[----:B------:R-:W5:Y:S01]  /*0460*/  LDC R13, c[0x0][0x148] ;  /* 0x00005200ff0d7b82 */ /* 0x000f620000000800 */
[----:B------:R-:W-:-:S02]  /*0470*/  SHF.R.S32.HI R5, RZ, 0x1f, R5 ;  /* 0x0000001fff057819 */ /* 0x000fc40000011405 */
[----:B0-----:R-:W-:Y:S02]  /*0480*/  I2FP.F32.U32 R10, UR8 ;  /* 0x00000008000a7c45 */ /* 0x001fe40008201000 */
[----:B------:R-:W-:-:S03]  /*0490*/  LEA.HI R5, R5, R2, RZ, 0x2 ;  /* 0x0000000205057211 */ /* 0x000fc600078f10ff */
[----:B------:R-:W-:Y:S01]  /*04a0*/  FMUL R10, R10, UR4 ;  /* 0x000000040a0a7c20 */ /* 0x000fe20008400000 */
[----:B------:R-:W-:Y:S01]  /*04b0*/  LOP3.LUT R5, R5, 0xfffffffc, RZ, 0xc0, !PT ;  /* 0xfffffffc05057812 */ /* 0x000fe200078ec0ff */
[----:B------:R-:W-:Y:S01]  /*04c0*/  VOTEU.ALL UP0, P0 ;  /* 0x00000000003f7886 */ /* 0x000fe20000000000 */
[----:B-1----:R-:W-:Y:S01]  /*04d0*/  I2FP.F32.U32 R11, R8 ;  /* 0x00000008000b7245 */ /* 0x002fe20000201000 */
[----:B------:R-:W-:Y:S01]  /*04e0*/  ULDC UR4, c[0x0][0x154] ;  /* 0x0000550000047ab9 */ /* 0x000fe20000000800 */
[----:B------:R-:W-:Y:S01]  /*04f0*/  VOTEU.ALL UP1, P0 ;  /* 0x00000000003f7886 */ /* 0x000fe20000020000 */
[----:B------:R-:W0:Y:S01]  /*0500*/  F2I.U32.TRUNC.NTZ R10, R10 ;  /* 0x0000000a000a7305 */ /* 0x000e22000020f000 */
[----:B------:R-:W-:Y:S01]  /*0510*/  IMAD.IADD R5, R2, 0x1, -R5 ;  /* 0x0000000102057824 */ /* 0x000fe200078e0a05 */
[----:B------:R-:W1:Y:S01]  /*0520*/  @!UP0 S2UR UR7, SR_CgaCtaId ;  /* 0x00000000000789c3 */ /* 0x000e620000008800 */
[----:B------:R-:W-:Y:S01]  /*0530*/  @!UP0 UMOV UR6, 0x400 ;  /* 0x0000040000068882 */ /* 0x000fe20000000000 */
[----:B---3--:R-:W-:Y:S01]  /*0540*/  ISETP.EQ.U32.AND P2, PT, R14, 0x1, PT ;  /* 0x000000010e00780c */ /* 0x008fe20003f42070 */
[----:B------:R-:W-:-:S05]  /*0550*/  IMAD R5, R4, 0x4, R5 ;  /* 0x0000000404057824 */ /* 0x000fca00078e0205 */
[----:B------:R-:W-:-:S04]  /*0560*/  LEA.HI R2, R5, R5, RZ, 0x1 ;  /* 0x0000000505027211 */ /* 0x000fc800078f08ff */
[----:B------:R-:W-:Y:S01]  /*0570*/  LOP3.LUT R4, R2, 0xfffffffe, RZ, 0xc0, !PT ;  /* 0xfffffffe02047812 */ /* 0x000fe200078ec0ff */
[----:B0-----:R-:W-:Y:S02]  /*0580*/  IMAD.MOV R15, RZ, RZ, -R10 ;  /* 0x000000ffff0f7224 */ /* 0x001fe400078e0a0a */
[----:B------:R-:W-:Y:S01]  /*0590*/  FMUL R10, R11, UR4 ;  /* 0x000000040b0a7c20 */ /* 0x000fe20008400000 */
[----:B------:R-:W-:Y:S01]  /*05a0*/  SHF.R.S32.HI R2, RZ, 0x1f, R7 ;  /* 0x0000001fff027819 */ /* 0x000fe20000011407 */
[----:B------:R-:W-:Y:S01]  /*05b0*/  UMOV UR4, 0x20 ;  /* 0x0000002000047882 */ /* 0x000fe20000000000 */
[----:B--2---:R-:W-:Y:S01]  /*05c0*/  IMAD R12, R12, R15, UR8 ;  /* 0x000000080c0c7e24 */ /* 0x004fe2000f8e020f */
[----:B------:R-:W-:-:S04]  /*05d0*/  @!UP0 UIADD3 UR4, -UR4, 0x100000, URZ ;  /* 0x0010000004048890 */ /* 0x000fc8000fffe13f */
[----:B------:R-:W-:Y:S02]  /*05e0*/  @!UP0 USHF.L.U32 UR5, UR4, 0xb, URZ ;  /* 0x0000000b04058899 */ /* 0x000fe4000800063f */
[----:B------:R-:W-:Y:S01]  /*05f0*/  @!UP0 USHF.L.U32 UR4, UR4, 0x1, URZ ;  /* 0x0000000104048899 */ /* 0x000fe2000800063f */
[C---:B------:R-:W-:Y:S01]  /*0600*/  IMAD.IADD R11, R5.reuse, 0x1, -R4 ;  /* 0x00000001050b7824 */ /* 0x040fe200078e0a04 */
[----:B------:R-:W0:Y:S01]  /*0610*/  F2I.U32.TRUNC.NTZ R10, R10 ;  /* 0x0000000a000a7305 */ /* 0x000e22000020f000 */
[----:B------:R-:W-:Y:S01]  /*0620*/  LEA.HI R2, R2, R7, RZ, 0x2 ;  /* 0x0000000702027211 */ /* 0x000fe200078f10ff */
[----:B------:R-:W-:Y:S02]  /*0630*/  IMAD.SHL.U32 R4, R5, 0x4, RZ ;  /* 0x0000000405047824 */ /* 0x000fe400078e00ff */
[----:B------:R-:W-:Y:S01]  /*0640*/  ISETP.NE.AND P3, PT, R11, R12, PT ;  /* 0x0000000c0b00720c */ /* 0x000fe20003f65270 */
[----:B-1----:R-:W-:Y:S01]  /*0650*/  @!UP0 ULEA UR6, UR7, UR6, 0x18 ;  /* 0x0000000607068291 */ /* 0x002fe2000f8ec03f */
[----:B------:R-:W-:Y:S01]  /*0660*/  LOP3.LUT R2, R2, 0xfffffffc, RZ, 0xc0, !PT ;  /* 0xfffffffc02027812 */ /* 0x000fe200078ec0ff */
[----:B------:R-:W-:Y:S01]  /*0670*/  VOTEU.ALL UP0, P0 ;  /* 0x00000000003f7886 */ /* 0x000fe20000000000 */
[----:B------:R-:W-:-:S02]  /*0680*/  LOP3.LUT R5, R5, 0xc, R4, 0x78, !PT ;  /* 0x0000000c05057812 */ /* 0x000fc400078e7804 */
[----:B------:R-:W-:Y:S01]  /*0690*/  LOP3.LUT P0, RZ, R6, 0x7, RZ, 0xc0, !PT ;  /* 0x0000000706ff7812 */ /* 0x000fe2000780c0ff */
[----:B------:R-:W-:Y:S02]  /*06a0*/  IMAD.IADD R7, R7, 0x1, -R2 ;  /* 0x0000000107077824 */ /* 0x000fe400078e0a02 */
[----:B------:R-:W-:Y:S01]  /*06b0*/  IMAD.MOV.U32 R6, RZ, RZ, 0x1 ;  /* 0x00000001ff067424 */ /* 0x000fe200078e00ff */
[----:B------:R-:W-:Y:S01]  /*06c0*/  ISETP.LT.U32.AND P0, PT, R5, 0x4, !P0 ;  /* 0x000000040500780c */ /* 0x000fe20004701070 */
[----:B0-----:R-:W-:Y:S01]  /*06d0*/  IMAD.MOV R20, RZ, RZ, -R10 ;  /* 0x000000ffff147224 */ /* 0x001fe200078e0a0a */
[----:B------:R-:W-:Y:S01]  /*06e0*/  ISETP.NE.AND P1, PT, R7, 0x3, PT ;  /* 0x000000030700780c */ /* 0x000fe20003f25270 */
[----:B------:R-:W0:Y:S02]  /*06f0*/  FENCE.VIEW.ASYNC.S ;  /* 0x00000000000073c6 */ /* 0x000e240000000000 */
[----:B0-----:R0:W1:Y:S01]  /*0700*/  @!UP0 SYNCS.EXCH.64 URZ, [UR6+0x60], UR4 ;  /* 0x00006004063f85b2 */ /* 0x0010620008000100 */
[----:B------:R-:W-:Y:S01]  /*0710*/  @P3 LEA.HI R2, R5, R5, RZ, 0x1 ;  /* 0x0000000505023211 */ /* 0x000fe200078f08ff */
[----:B-----5:R-:W-:Y:S01]  /*0720*/  IMAD R11, R13, R20, R8 ;  /* 0x000000140d0b7224 */ /* 0x020fe200078e0208 */
[----:B------:R-:W-:-:S02]  /*0730*/  ISETP.EQ.OR P1, PT, R7, RZ, !P1 ;  /* 0x000000ff0700720c */ /* 0x000fc40004f22670 */
[----:B------:R-:W-:Y:S02]  /*0740*/  @P3 SHF.R.S32.HI R2, RZ, 0x1, R2 ;  /* 0x00000001ff023819 */ /* 0x000fe40000011402 */
[----:B------:R-:W-:Y:S02]  /*0750*/  ISETP.EQ.AND P1, PT, R3, RZ, P1 ;  /* 0x000000ff0300720c */ /* 0x000fe40000f22270 */
[----:B------:R-:W-:Y:S02]  /*0760*/  @P3 ISETP.NE.AND P5, PT, R2, R11, PT ;  /* 0x0000000b0200320c */ /* 0x000fe40003fa5270 */
[----:B------:R-:W-:Y:S02]  /*0770*/  SEL R3, RZ, 0x1, !P0 ;  /* 0x00000001ff037807 */ /* 0x000fe40004000000 */
[----:B------:R-:W-:Y:S02]  /*0780*/  @P3 SEL R6, RZ, 0x1, P5 ;  /* 0x00000001ff063807 */ /* 0x000fe40002800000 */
[----:B------:R-:W-:Y:S01]  /*0790*/  SEL R4, RZ, 0x1, !P1 ;  /* 0x00000001ff047807 */ /* 0x000fe20004800000 */
[----:B------:R0:W2:Y:S01]  /*07a0*/  @!UP1 SYNCS.EXCH.64 URZ, [UR6+0x68], UR4 ;  /* 0x00006804063f95b2 */ /* 0x0000a20008000100 */
[----:B------:R-:W-:Y:S01]  /*07b0*/  LOP3.LUT R6, R6, R3, RZ, 0xc0, !PT ;  /* 0x0000000306067212 */ /* 0x000fe200078ec0ff */
[----:B------:R-:W-:Y:S01]  /*07c0*/  NOP ;  /* 0x0000000000007918 */ /* 0x000fe20000000000 */
[----:B------:R-:W-:Y:S01]  /*07d0*/  SEL R4, R4, 0x2, P6 ;  /* 0x0000000204047807 */ /* 0x000fe20003000000 */
[----:B------:R-:W-:Y:S06]  /*07e0*/  @!P2 BRA `(.L_x_3) ;  /* 0x000000000008a947 */ /* 0x000fec0003800000 */
[----:B-12-4-:R-:W-:Y:S01]  /*07f0*/  UCGABAR_ARV ;  /* 0x00000000000079c7 */ /* 0x016fe20008000000 */
[----:B------:R-:W-:Y:S05]  /*0800*/  BRA `(.L_x_4) ;  /* 0x0000000000047947 */ /* 0x000fea0003800000 */
.L_x_3:
[----:B-12-4-:R-:W-:Y:S01]  /*0810*/  NOP ;  /* 0x0000000000007918 */ /* 0x016fe20000000000 */
.L_x_4:
[----:B------:R-:W1:Y:S01]  /*0820*/  LDC R2, c[0x0][0x65c] ;  /* 0x00019700ff027b82 */ /* 0x000e620000000800 */
[----:B------:R-:W-:Y:S01]  /*0830*/  IMAD.MOV.U32 R3, RZ, RZ, RZ ;  /* 0x000000ffff037224 */ /* 0x000fe200078e00ff */
[----:B-1----:R-:W-:Y:S01]  /*0840*/  ISETP.NE.AND P3, PT, R2, 0x1, PT ;  /* 0x000000010200780c */ /* 0x002fe20003f65270 */
[----:B------:R-:W-:-:S12]  /*0850*/  IMAD.U32 R2, RZ, RZ, UR8 ;  /* 0x00000008ff027e24 */ /* 0x000fd8000f8e00ff */
[----:B------:R-:W1:Y:S01]  /*0860*/  @P3 LDC R15, c[0x0][0x10] ;  /* 0x00000400ff0f3b82 */ /* 0x000e620000000800 */
[----:B------:R-:W-:Y:S02]  /*0870*/  @P3 IMAD.MOV.U32 R9, RZ, RZ, RZ ;  /* 0x000000ffff093224 */ /* 0x000fe400078e00ff */
[----:B------:R-:W-:-:S05]  /*0880*/  @P3 IMAD.MOV.U32 R17, RZ, RZ, RZ ;  /* 0x000000ffff113224 */ /* 0x000fca00078e00ff */
[----:B------:R-:W2:Y:S01]  /*0890*/  @!P3 LDC R11, c[0x0][0xc] ;  /* 0x00000300ff0bbb82 */ /* 0x000ea20000000800 */
[----:B-1----:R-:W-:-:S04]  /*08a0*/  @P3 IMAD.WIDE.U32 R14, R15, UR8, R8 ;  /* 0x000000080f0e3c25 */ /* 0x002fc8000f8e0008 */
[----:B--2---:R-:W-:-:S04]  /*08b0*/  @!P3 IMAD.WIDE.U32 R10, R8, R11, R2 ;  /* 0x0000000b080ab225 */ /* 0x004fc800078e0002 */
[----:B------:R-:W-:Y:S02]  /*08c0*/  @P3 IMAD.MOV.U32 R2, RZ, RZ, R14 ;  /* 0x000000ffff023224 */ /* 0x000fe400078e000e */
[----:B------:R-:W-:Y:S02]  /*08d0*/  @P3 IMAD.IADD R3, R15, 0x1, R17 ;  /* 0x000000010f033824 */ /* 0x000fe400078e0211 */
[----:B------:R-:W-:Y:S02]  /*08e0*/  @!P3 IMAD.MOV.U32 R2, RZ, RZ, R10 ;  /* 0x000000ffff02b224 */ /* 0x000fe400078e000a */
[----:B------:R-:W-:Y:S01]  /*08f0*/  @!P3 IMAD.MOV.U32 R3, RZ, RZ, R11 ;  /* 0x000000ffff03b224 */ /* 0x000fe200078e000b */
[----:B------:R-:W-:Y:S06]  /*0900*/  @!P2 BRA `(.L_x_5) ;  /* 0x00000000000ca947 */ /* 0x000fec0003800000 */
[----:B------:R-:W-:Y:S01]  /*0910*/  UCGABAR_WAIT ;  /* 0x0000000000007dc7 */ /* 0x000fe20008000000 */
[----:B------:R-:W-:Y:S01]  /*0920*/  CCTL.IVALL ;  /* 0x00000000ff00798f */ /* 0x000fe20002000000 */
[----:B------:R-:W-:Y:S05]  /*0930*/  BRA `(.L_x_6) ;  /* 0x0000000000047947 */ /* 0x000fea0003800000 */
.L_x_5:
[----:B------:R-:W-:Y:S06]  /*0940*/  BAR.SYNC.DEFER_BLOCKING 0x0 ;  /* 0x0000000000007b1d */ /* 0x000fec0000010000 */
.L_x_6:
[----:B------:R-:W-:Y:S05]  /*0950*/  @!P4 BRA `(.L_x_7) ;  /* 0x000000780080c947 */ /* 0x000fea0003800000 */
[----:B------:R-:W-:-:S13]  /*0960*/  ISETP.GT.U32.AND P0, PT, R16, 0x1, PT ;  /* 0x000000011000780c */ /* 0x000fda0003f04070 */
[----:B0-----:R-:W-:Y:S05]  /*0970*/  @P0 EXIT ;  /* 0x000000000000094d */ /* 0x001fea0003800000 */
[----:B------:R-:W-:Y:S01]  /*0980*/  ULDC.64 UR4, c[0x0][0x650] ;  /* 0x0001940000047ab9 */ /* 0x000fe20000000a00 */
[----:B------:R-:W-:Y:S01]  /*0990*/  PRMT R14, RZ, 0x7610, R14 ;  /* 0x00007610ff0e7816 */ /* 0x000fe2000000000e */
[----:B------:R-:W-:Y:S01]  /*09a0*/  IMAD.MOV.U32 R10, RZ, RZ, -0x1 ;  /* 0xffffffffff0a7424 */ /* 0x000fe200078e00ff */
[----:B------:R-:W-:Y:S01]  /*09b0*/  ISETP.GE.U32.AND P0, PT, R2, UR4, PT ;  /* 0x0000000402007c0c */ /* 0x000fe2000bf06070 */
[----:B------:R-:W-:Y:S02]  /*09c0*/  IMAD.MOV.U32 R11, RZ, RZ, -0x1 ;  /* 0xffffffffff0b7424 */ /* 0x000fe400078e00ff */
[----:B------:R-:W-:Y:S01]  /*09d0*/  IMAD.MOV.U32 R7, RZ, RZ, -0x1 ;  /* 0xffffffffff077424 */ /* 0x000fe200078e00ff */
[----:B------:R-:W-:-:S13]  /*09e0*/  ISETP.GE.U32.AND.EX P0, PT, R3, UR5, PT, P0 ;  /* 0x0000000503007c0c */ /* 0x000fda000bf06100 */
[----:B------:R-:W-:Y:S05]  /*09f0*/  @P0 BRA `(.L_x_8) ;  /* 0x0000000400280947 */ /* 0x000fea0003800000 */
[----:B------:R-:W0:Y:S01]  /*0a00*/  LDC.64 R22, c[0x0][0x628] ;  /* 0x00018a00ff167b82 */ /* 0x000e220000000a00 */
[----:B------:R-:W-:Y:S02]  /*0a10*/  IMAD.MOV.U32 R10, RZ, RZ, R2 ;  /* 0x000000ffff0a7224 */ /* 0x000fe400078e0002 */
[----:B------:R-:W-:-:S05]  /*0a20*/  IMAD.MOV.U32 R11, RZ, RZ, R3 ;  /* 0x000000ffff0b7224 */ /* 0x000fca00078e0003 */
[----:B------:R-:W1:Y:S08]  /*0a30*/  LDC R18, c[0x0][0x630] ;  /* 0x00018c00ff127b82 */ /* 0x000e700000000800 */
[----:B------:R-:W2:Y:S01]  /*0a40*/  LDC.64 R24, c[0x0][0x620] ;  /* 0x00018800ff187b82 */ /* 0x000ea20000000a00 */
[----:B0-----:R-:W-:-:S04]  /*0a50*/  ISETP.NE.U32.AND P0, PT, R22, RZ, PT ;  /* 0x000000ff1600720c */ /* 0x001fc80003f05070 */
[----:B------:R-:W-:-:S13]  /*0a60*/  ISETP.NE.AND.EX P0, PT, R23, RZ, PT, P0 ;  /* 0x000000ff1700720c */ /* 0x000fda0003f05300 */
[----:B-12---:R-:W-:Y:S05]  /*0a70*/  @!P0 BRA `(.L_x_9) ;  /* 0x0000000000288947 */ /* 0x006fea0003800000 */
[----:B------:R-:W0:Y:S02]  /*0a80*/  LDC R7, c[0x0][0x634] ;  /* 0x00018d00ff077b82 */ /* 0x000e240000000800 */
[----:B0-----:R-:W-:-:S05]  /*0a90*/  IADD3 R7, P0, R2, R7, RZ ;  /* 0x0000000702077210 */ /* 0x001fca0007f1e0ff */
[----:B------:R-:W-:-:S04]  /*0aa0*/  IMAD.X R19, RZ, RZ, R3, P0 ;  /* 0x000000ffff137224 */ /* 0x000fc800000e0603 */
[----:B------:R-:W-:-:S04]  /*0ab0*/  IMAD.WIDE.U32 R10, R19, R22, RZ ;  /* 0x00000016130a7225 */ /* 0x000fc800078e00ff */
[----:B------:R-:W-:-:S04]  /*0ac0*/  IMAD.WIDE.U32 R14, P0, R7, R23, R10 ;  /* 0x00000017070e7225 */ /* 0x000fc8000780000a */
[----:B------:R-:W-:-:S04]  /*0ad0*/  IMAD.WIDE.U32 R10, R7, R22, RZ ;  /* 0x00000016070a7225 */ /* 0x000fc800078e00ff */
[----:B------:R-:W-:Y:S01]  /*0ae0*/  IMAD.X R17, RZ, RZ, RZ, P0 ;  /* 0x000000ffff117224 */ /* 0x000fe200000e06ff */
[----:B------:R-:W-:Y:S01]  /*0af0*/  IADD3 RZ, P0, R11, R14, RZ ;  /* 0x0000000e0bff7210 */ /* 0x000fe20007f1e0ff */
[----:B------:R-:W-:-:S04]  /*0b00*/  IMAD.MOV.U32 R16, RZ, RZ, R15 ;  /* 0x000000ffff107224 */ /* 0x000fc800078e000f */
[----:B------:R-:W-:-:S08]  /*0b10*/  IMAD.WIDE.U32.X R10, R19, R23, R16, P0 ;  /* 0x00000017130a7225 */ /* 0x000fd000000e0410 */
.L_x_9:
[----:B------:R-:W0:Y:S01]  /*0b20*/  LDC.64 R26, c[0x0][0x640] ;  /* 0x00019000ff1a7b82 */ /* 0x000e220000000a00 */
[--C-:B------:R-:W-:Y:S01]  /*0b30*/  SHF.R.U64 R28, R10, R18, R11.reuse ;  /* 0x000000120a1c7219 */ /* 0x100fe2000000120b */
[----:B------:R-:W-:Y:S01]  /*0b40*/  IMAD R29, R13, R20, R8 ;  /* 0x000000140d1d7224 */ /* 0x000fe200078e0208 */
[----:B------:R-:W-:Y:S01]  /*0b50*/  SHF.R.U32.HI R7, RZ, R18, R11 ;  /* 0x00000012ff077219 */ /* 0x000fe2000001160b */
[----:B------:R-:W-:Y:S01]  /*0b60*/  IMAD.MOV.U32 R23, RZ, RZ, 0x1 ;  /* 0x00000001ff177424 */ /* 0x000fe200078e00ff */
[----:B------:R-:W-:-:S03]  /*0b70*/  IADD3 R9, P0, RZ, -R28, RZ ;  /* 0x8000001cff097210 */ /* 0x000fc60007f1e0ff */
[----:B------:R-:W1:Y:S02]  /*0b80*/  LDC R16, c[0x0][0x618] ;  /* 0x00018600ff107b82 */ /* 0x000e640000000800 */
[----:B------:R-:W-:Y:S02]  /*0b90*/  IMAD.X R7, RZ, RZ, ~R7, P0 ;  /* 0x000000ffff077224 */ /* 0x000fe400000e0e07 */
[----:B------:R-:W-:-:S04]  /*0ba0*/  IMAD.WIDE.U32 R10, R9, R24, R2 ;  /* 0x00000018090a7225 */ /* 0x000fc800078e0002 */
[----:B------:R-:W2:Y:S01]  /*0bb0*/  LDC R15, c[0x0][0x608] ;  /* 0x00018200ff0f7b82 */ /* 0x000ea20000000800 */
[----:B------:R-:W-:-:S04]  /*0bc0*/  IMAD R14, R7, R24, RZ ;  /* 0x00000018070e7224 */ /* 0x000fc800078e02ff */
[----:B------:R-:W-:-:S03]  /*0bd0*/  IMAD R7, R9, R25, R14 ;  /* 0x0000001909077224 */ /* 0x000fc600078e020e */
[----:B------:R-:W3:Y:S01]  /*0be0*/  LDC R22, c[0x0][0x658] ;  /* 0x00019600ff167b82 */ /* 0x000ee20000000800 */
[----:B------:R-:W-:Y:S01]  /*0bf0*/  IMAD.IADD R7, R11, 0x1, R7 ;  /* 0x000000010b077824 */ /* 0x000fe200078e0207 */
[----:B0-----:R-:W-:-:S04]  /*0c00*/  ISETP.NE.U32.AND P0, PT, R26, RZ, PT ;  /* 0x000000ff1a00720c */ /* 0x001fc80003f05070 */
[----:B------:R-:W-:Y:S02]  /*0c10*/  ISETP.NE.AND.EX P0, PT, R27, RZ, PT, P0 ;  /* 0x000000ff1b00720c */ /* 0x000fe40003f05300 */
[----:B------:R-:W0:Y:S01]  /*0c20*/  LDC R18, c[0x0][0x600] ;  /* 0x00018000ff127b82 */ /* 0x000e220000000800 */
[-CC-:B-1----:R-:W-:Y:S02]  /*0c30*/  SHF.R.U64 R19, R10, R16.reuse, R7.reuse ;  /* 0x000000100a137219 */ /* 0x182fe40000001207 */
[----:B------:R-:W-:Y:S01]  /*0c40*/  SHF.R.U32.HI R10, RZ, R16, R7 ;  /* 0x00000010ff0a7219 */ /* 0x000fe20000011607 */
[----:B------:R-:W-:-:S04]  /*0c50*/  IMAD.MOV.U32 R7, RZ, RZ, -0x1 ;  /* 0xffffffffff077424 */ /* 0x000fc800078e00ff */
[----:B------:R-:W1:Y:S01]  /*0c60*/  LDC R21, c[0x0][0x648] ;  /* 0x00019200ff157b82 */ /* 0x000e620000000800 */
[-CC-:B--2---:R-:W-:Y:S02]  /*0c70*/  SHF.R.U64 R16, R19, R15.reuse, R10.reuse ;  /* 0x0000000f13107219 */ /* 0x184fe4000000120a */
[----:B------:R-:W-:-:S05]  /*0c80*/  SHF.R.U32.HI R9, RZ, R15, R10 ;  /* 0x0000000fff097219 */ /* 0x000fca000001160a */
[----:B------:R-:W2:Y:S01]  /*0c90*/  LDC R24, c[0x0][0x638] ;  /* 0x00018e00ff187b82 */ /* 0x000ea20000000800 */
[-CC-:B---3--:R-:W-:Y:S02]  /*0ca0*/  SHF.R.U64 R20, R16, R22.reuse, R9.reuse ;  /* 0x0000001610147219 */ /* 0x188fe40000001209 */
[-C--:B------:R-:W-:Y:S02]  /*0cb0*/  SHF.L.U32 R7, R7, R22.reuse, RZ ;  /* 0x0000001607077219 */ /* 0x080fe400000006ff */
[----:B------:R-:W-:Y:S01]  /*0cc0*/  SHF.R.U32.HI R9, RZ, R22, R9 ;  /* 0x00000016ff097219 */ /* 0x000fe20000011609 */
[----:B------:R-:W-:Y:S01]  /*0cd0*/  IMAD.MOV.U32 R8, RZ, RZ, R20 ;  /* 0x000000ffff087224 */ /* 0x000fe200078e0014 */
[----:B------:R-:W-:Y:S01]  /*0ce0*/  LOP3.LUT R13, RZ, R7, RZ, 0x33, !PT ;  /* 0x00000007ff0d7212 */ /* 0x000fe200078e33ff */
[----:B------:R-:W3:Y:S01]  /*0cf0*/  LDC R25, c[0x0][0x610] ;  /* 0x00018400ff197b82 */ /* 0x000ee20000000800 */
[----:B------:R-:W-:Y:S05]  /*0d00*/  @!P0 BRA `(.L_x_10) ;  /* 0x0000000000288947 */ /* 0x000fea0003800000 */
[----:B------:R-:W4:Y:S02]  /*0d10*/  LDC R7, c[0x0][0x64c] ;  /* 0x00019300ff077b82 */ /* 0x000f240000000800 */
[----:B----4-:R-:W-:-:S05]  /*0d20*/  IADD3 R7, P0, R20, R7, RZ ;  /* 0x0000000714077210 */ /* 0x010fca0007f1e0ff */
        /* <DEDUP_REMOVED lines=8> */
.L_x_10:
[----:B-1----:R-:W-:Y:S01]  /*0db0*/  SHF.R.U64 R9, R8, R21, R9 ;  /* 0x0000001508097219 */ /* 0x002fe20000001209 */
[----:B0-----:R-:W-:Y:S01]  /*0dc0*/  VIADD R10, R18, 0xffffffff ;  /* 0xffffffff120a7836 */ /* 0x001fe20000000000 */
[----:B------:R-:W-:Y:S01]  /*0dd0*/  SHF.L.U32 R7, R23, R22, RZ ;  /* 0x0000001617077219 */ /* 0x000fe200000006ff */
[----:B------:R-:W-:Y:S01]  /*0de0*/  IMAD.MOV.U32 R14, RZ, RZ, 0x1 ;  /* 0x00000001ff0e7424 */ /* 0x000fe200078e00ff */
[----:B------:R-:W-:Y:S01]  /*0df0*/  LOP3.LUT R8, R16, R13, RZ, 0xc0, !PT ;  /* 0x0000000d10087212 */ /* 0x000fe200078ec0ff */
[----:B------:R-:W-:Y:S01]  /*0e00*/  IMAD.MOV R11, RZ, RZ, -R9 ;  /* 0x000000ffff0b7224 */ /* 0x000fe200078e0a09 */
[----:B------:R-:W-:Y:S02]  /*0e10*/  SEL R12, R12, R29, !P3 ;  /* 0x0000001d0c0c7207 */ /* 0x000fe40005800000 */
[----:B------:R-:W-:Y:S01]  /*0e20*/  LOP3.LUT R10, R19, R10, RZ, 0xc0, !PT ;  /* 0x0000000a130a7212 */ /* 0x000fe200078ec0ff */
[----:B------:R-:W-:Y:S02]  /*0e30*/  IMAD R9, R7, R9, R8 ;  /* 0x0000000907097224 */ /* 0x000fe400078e0208 */
[----:B--2---:R-:W-:-:S02]  /*0e40*/  IMAD R7, R11, R24, R20 ;  /* 0x000000180b077224 */ /* 0x004fc400078e0214 */
[----:B---3--:R-:W-:Y:S02]  /*0e50*/  IMAD R12, R9, R25, R12 ;  /* 0x00000019090c7224 */ /* 0x008fe400078e020c */
[----:B------:R-:W-:-:S05]  /*0e60*/  IMAD R7, R7, R18, R10 ;  /* 0x0000001207077224 */ /* 0x000fca00078e020a */
[----:B------:R-:W-:Y:S02]  /*0e70*/  SEL R11, R7, R12, !P3 ;  /* 0x0000000c070b7207 */ /* 0x000fe40005800000 */
[----:B------:R-:W-:Y:S01]  /*0e80*/  SEL R10, R12, R7, !P3 ;  /* 0x000000070c0a7207 */ /* 0x000fe20005800000 */
[----:B------:R-:W-:-:S07]  /*0e90*/  IMAD.MOV.U32 R7, RZ, RZ, R28 ;  /* 0x000000ffff077224 */ /* 0x000fce00078e001c */
.L_x_8:
[----:B------:R-:W-:-:S08]  /*0ea0*/  NOP ;  /* 0x0000000000007918 */ /* 0x000fd00000000000 */
[----:B------:R-:W0:Y:S02]  /*0eb0*/  USETMAXREG.TRY_ALLOC.CTAPOOL UP0, 0xe8 ;  /* 0x000000e8000079c8 */ /* 0x000e240008000600 */
[----:B0-----:R-:W-:-:S13]  /*0ec0*/  PLOP3.LUT P0, PT, PT, PT, UP0, 0x80, 0x0 ;  /* 0x000000000000781c */ /* 0x001fda0003f0f008 */
[----:B------:R-:W-:Y:S05]  /*0ed0*/  @!P0 BRA `(.L_x_8) ;  /* 0xfffffffc00f08947 */ /* 0x000fea000383ffff */
[----:B------:R-:W-:Y:S01]  /*0ee0*/  ULDC.64 UR4, c[0x0][0x598] ;  /* 0x0001660000047ab9 */ /* 0x000fe20000000a00 */
[----:B------:R-:W-:Y:S01]  /*0ef0*/  ULDC.64 UR20, c[0x0][0x208] ;  /* 0x0000820000147ab9 */ /* 0x000fe20000000a00 */
[----:B------:R-:W-:-:S04]  /*0f00*/  ISETP.NE.U32.AND P0, PT, RZ, UR4, PT ;  /* 0x00000004ff007c0c */ /* 0x000fc8000bf05070 */
[----:B------:R-:W-:-:S13]  /*0f10*/  ISETP.NE.AND.EX P0, PT, RZ, UR5, PT, P0 ;  /* 0x00000005ff007c0c */ /* 0x000fda000bf05300 */
[----:B------:R-:W-:Y:S05]  /*0f20*/  @!P0 BRA `(.L_x_11) ;  /* 0x00000000001c8947 */ /* 0x000fea0003800000 */
[----:B------:R-:W0:Y:S02]  /*0f30*/  LDC.64 R8, c[0x0][0x598] ;  /* 0x00016600ff087b82 */ /* 0x000e240000000a00 */
[----:B0-----:R-:W2:Y:S02]  /*0f40*/  LDG.E.64 R8, desc[UR20][R8.64] ;  /* 0x0000001408087981 */ /* 0x001ea4000c1e1b00 */
[----:B--2---:R-:W-:-:S04]  /*0f50*/  ISETP.NE.U32.AND P0, PT, R8, RZ, PT ;  /* 0x000000ff0800720c */ /* 0x004fc80003f05070 */
[----:B------:R-:W-:-:S13]  /*0f60*/  ISETP.NE.AND.EX P0, PT, R9, RZ, PT, P0 ;  /* 0x000000ff0900720c */ /* 0x000fda0003f05300 */
[----:B------:R-:W-:Y:S05]  /*0f70*/  @!P0 BRA `(.L_x_11) ;  /* 0x0000000000088947 */ /* 0x000fea0003800000 */
[----:B------:R0:W5:Y:S01]  /*0f80*/  LD.E R8, desc[UR20][R8.64] ;  /* 0x0000001408087980 */ /* 0x000162000c101900 */
[----:B------:R-:W-:Y:S05]  /*0f90*/  BRA `(.L_x_12) ;  /* 0x0000000000207947 */ /* 0x000fea0003800000 */
.L_x_11:
[----:B------:R-:W-:Y:S02]  /*0fa0*/  ULDC.64 UR4, c[0x0][0x588] ;  /* 0x0001620000047ab9 */ /* 0x000fe40000000a00 */
[----:B------:R-:W-:-:S04]  /*0fb0*/  ISETP.NE.U32.AND P0, PT, RZ, UR4, PT ;  /* 0x00000004ff007c0c */ /* 0x000fc8000bf05070 */
[----:B------:R-:W-:-:S13]  /*0fc0*/  ISETP.NE.AND.EX P0, PT, RZ, UR5, PT, P0 ;  /* 0x00000005ff007c0c */ /* 0x000fda000bf05300 */
[----:B------:R-:W-:Y:S05]  /*0fd0*/  @!P0 BRA `(.L_x_13) ;  /* 0x00000000000c8947 */ /* 0x000fea0003800000 */
[----:B------:R-:W0:Y:S02]  /*0fe0*/  LDC.64 R8, c[0x0][0x588] ;  /* 0x00016200ff087b82 */ /* 0x000e240000000a00 */
[----:B0-----:R1:W5:Y:S01]  /*0ff0*/  LDG.E R8, desc[UR20][R8.64] ;  /* 0x0000001408087981 */ /* 0x001362000c1e1900 */
[----:B------:R-:W-:Y:S05]  /*1000*/  BRA `(.L_x_12) ;  /* 0x0000000000047947 */ /* 0x000fea0003800000 */
.L_x_13:
[----:B------:R-:W2:Y:S02]  /*1010*/  LDC R8, c[0x0][0x580] ;  /* 0x00016000ff087b82 */ /* 0x000ea40000000800 */
.L_x_12:
[----:B------:R-:W-:Y:S02]  /*1020*/  ULDC.64 UR4, c[0x0][0x5a0] ;  /* 0x0001680000047ab9 */ /* 0x000fe40000000a00 */
[----:B------:R-:W-:-:S04]  /*1030*/  ISETP.NE.U32.AND P0, PT, RZ, UR4, PT ;  /* 0x00000004ff007c0c */ /* 0x000fc8000bf05070 */
[----:B------:R-:W-:-:S13]  /*1040*/  ISETP.NE.AND.EX P0, PT, RZ, UR5, PT, P0 ;  /* 0x00000005ff007c0c */ /* 0x000fda000bf05300 */
[----:B------:R-:W-:Y:S05]  /*1050*/  @!P0 BRA `(.L_x_14) ;  /* 0x00000000001c8947 */ /* 0x000fea0003800000 */
[----:B------:R-:W3:Y:S02]  /*1060*/  LDC.64 R12, c[0x0][0x5a0] ;  /* 0x00016800ff0c7b82 */ /* 0x000ee40000000a00 */
[----:B---3--:R-:W3:Y:S02]  /*1070*/  LDG.E.64 R12, desc[UR20][R12.64] ;  /* 0x000000140c0c7981 */ /* 0x008ee4000c1e1b00 */
[----:B---3--:R-:W-:-:S04]  /*1080*/  ISETP.NE.U32.AND P0, PT, R12, RZ, PT ;  /* 0x000000ff0c00720c */ /* 0x008fc80003f05070 */
[----:B------:R-:W-:-:S13]  /*1090*/  ISETP.NE.AND.EX P0, PT, R13, RZ, PT, P0 ;  /* 0x000000ff0d00720c */ /* 0x000fda0003f05300 */
[----:B------:R-:W-:Y:S05]  /*10a0*/  @!P0 BRA `(.L_x_14) ;  /* 0x0000000000088947 */ /* 0x000fea0003800000 */
[----:B01----:R0:W5:Y:S01]  /*10b0*/  LD.E R9, desc[UR20][R12.64] ;  /* 0x000000140c097980 */ /* 0x003162000c101900 */
[----:B------:R-:W-:Y:S05]  /*10c0*/  BRA `(.L_x_15) ;  /* 0x0000000000207947 */ /* 0x000fea0003800000 */
.L_x_14:
[----:B------:R-:W-:Y:S02]  /*10d0*/  ULDC.64 UR4, c[0x0][0x590] ;  /* 0x0001640000047ab9 */ /* 0x000fe40000000a00 */
[----:B------:R-:W-:-:S04]  /*10e0*/  ISETP.NE.U32.AND P0, PT, RZ, UR4, PT ;  /* 0x00000004ff007c0c */ /* 0x000fc8000bf05070 */
[----:B------:R-:W-:-:S13]  /*10f0*/  ISETP.NE.AND.EX P0, PT, RZ, UR5, PT, P0 ;  /* 0x00000005ff007c0c */ /* 0x000fda000bf05300 */
[----:B------:R-:W-:Y:S05]  /*1100*/  @!P0 BRA `(.L_x_16) ;  /* 0x00000000000c8947 */ /* 0x000fea0003800000 */
[----:B------:R-:W0:Y:S02]  /*1110*/  LDC.64 R12, c[0x0][0x590] ;  /* 0x00016400ff0c7b82 */ /* 0x000e240000000a00 */
[----:B01----:R1:W5:Y:S01]  /*1120*/  LDG.E R9, desc[UR20][R12.64] ;  /* 0x000000140c097981 */ /* 0x003362000c1e1900 */
[----:B------:R-:W-:Y:S05]  /*1130*/  BRA `(.L_x_15) ;  /* 0x0000000000047947 */ /* 0x000fea0003800000 */
.L_x_16:
[----:B01----:R-:W3:Y:S02]  /*1140*/  LDC R9, c[0x0][0x584] ;  /* 0x00016100ff097b82 */ /* 0x003ee40000000800 */
.L_x_15:
[----:B------:R-:W-:-:S13]  /*1150*/  LOP3.LUT P0, RZ, R14, 0xff, RZ, 0xc0, !PT ;  /* 0x000000ff0eff7812 */ /* 0x000fda000780c0ff */
[----:B------:R-:W-:Y:S05]  /*1160*/  @!P0 EXIT ;  /* 0x000000000000894d */ /* 0x000fea0003800000 */
[----:B------:R-:W-:Y:S01]  /*1170*/  ULDC UR4, c[0x0][0x28c] ;  /* 0x0000a30000047ab9 */ /* 0x000fe20000000800 */
[----:B------:R-:W-:Y:S01]  /*1180*/  LOP3.LUT R144, R4, 0x1, RZ, 0xfc, !PT ;  /* 0x0000000104907812 */ /* 0x000fe200078efcff */
[----:B------:R-:W-:-:S04]  /*1190*/  UIADD3 UR4, UR4, 0x7f, URZ ;  /* 0x0000007f04047890 */ /* 0x000fc8000fffe03f */
[----:B------:R-:W-:-:S04]  /*11a0*/  USHF.R.S32.HI UR5, URZ, 0x1f, UR4 ;  /* 0x0000001f3f057899 */ /* 0x000fc80008011404 */
[----:B------:R-:W-:-:S03]  /*11b0*/  ULEA.HI UR5, UR5, UR4, URZ, 0x7 ;  /* 0x0000000405057291 */ /* 0x000fc6000f8f383f */
[----:B------:R-:W-:Y:S01]  /*11c0*/  UMOV UR4, URZ ;  /* 0x0000003f00047c82 */ /* 0x000fe20008000000 */
[----:B------:R-:W-:-:S03]  /*11d0*/  USHF.R.S32.HI UR9, URZ, 0x7, UR5 ;  /* 0x000000073f097899 */ /* 0x000fc60008011405 */
[----:B------:R-:W-:-:S09]  /*11e0*/  UMOV UR5, URZ ;  /* 0x0000003f00057c82 */ /* 0x000fd20008000000 */
.L_x_171:
[----:B01----:R-:W-:Y:S01]  /*11f0*/  LOP3.LUT R12, R0, 0x80, RZ, 0xc0, !PT ;  /* 0x00000080000c7812 */ /* 0x003fe200078ec0ff */
[----:B------:R-:W0:Y:S01]  /*1200*/  S2UR UR13, SR_CgaCtaId ;  /* 0x00000000000d79c3 */ /* 0x000e220000008800 */
[----:B------:R-:W-:Y:S01]  /*1210*/  UMOV UR12, 0x400 ;  /* 0x00000400000c7882 */ /* 0x000fe20000000000 */
[----:B------:R-:W-:Y:S01]  /*1220*/  UMOV UR6, URZ ;  /* 0x0000003f00067c82 */ /* 0x000fe20008000000 */
[----:B------:R-:W-:Y:S01]  /*1230*/  SHF.R.U32.HI R12, RZ, 0x7, R12 ;  /* 0x00000007ff0c7819 */ /* 0x000fe2000001160c */
[----:B------:R-:W-:Y:S01]  /*1240*/  UMOV UR7, URZ ;  /* 0x0000003f00077c82 */ /* 0x000fe20008000000 */
[----:B------:R-:W-:Y:S02]  /*1250*/  CS2R R20, SRZ ;  /* 0x0000000000147805 */ /* 0x000fe4000001ff00 */
[----:B------:R-:W-:Y:S02]  /*1260*/  CS2R R18, SRZ ;  /* 0x0000000000127805 */ /* 0x000fe4000001ff00 */
[----:B------:R-:W-:Y:S01]  /*1270*/  CS2R R22, SRZ ;  /* 0x0000000000167805 */ /* 0x000fe2000001ff00 */
[----:B------:R-:W1:Y:S01]  /*1280*/  LDC R13, c[0x0][0x28c] ;  /* 0x0000a300ff0d7b82 */ /* 0x000e620000000800 */
[----:B----4-:R-:W4:Y:S01]  /*1290*/  SHFL.IDX PT, R12, R12, RZ, 0x1f ;  /* 0x00001fff0c0c7589 */ /* 0x010f2200000e0000 */
[----:B------:R-:W-:-:S02]  /*12a0*/  CS2R R88, SRZ ;  /* 0x0000000000587805 */ /* 0x000fc4000001ff00 */
[----:B------:R-:W-:Y:S02]  /*12b0*/  CS2R R90, SRZ ;  /* 0x00000000005a7805 */ /* 0x000fe4000001ff00 */
[----:B------:R-:W-:Y:S02]  /*12c0*/  CS2R R92, SRZ ;  /* 0x00000000005c7805 */ /* 0x000fe4000001ff00 */
[----:B------:R-:W-:Y:S02]  /*12d0*/  CS2R R94, SRZ ;  /* 0x00000000005e7805 */ /* 0x000fe4000001ff00 */
[----:B------:R-:W-:Y:S02]  /*12e0*/  CS2R R98, SRZ ;  /* 0x0000000000627805 */ /* 0x000fe4000001ff00 */
[----:B------:R-:W-:Y:S02]  /*12f0*/  CS2R R96, SRZ ;  /* 0x0000000000607805 */ /* 0x000fe4000001ff00 */
        /* <DEDUP_REMOVED lines=16> */
[----:B-1----:R-:W-:Y:S02]  /*1400*/  ISETP.GE.AND P0, PT, R13, 0x1, PT ;  /* 0x000000010d00780c */ /* 0x002fe40003f06270 */
[----:B------:R-:W-:Y:S02]  /*1410*/  CS2R R132, SRZ ;  /* 0x0000000000847805 */ /* 0x000fe4000001ff00 */
[----:B----4-:R-:W-:-:S02]  /*1420*/  R2UR UR8, R12 ;  /* 0x000000000c0872ca */ /* 0x010fc400000e0000 */
[----:B------:R-:W-:Y:S02]  /*1430*/  CS2R R134, SRZ ;  /* 0x0000000000867805 */ /* 0x000fe4000001ff00 */
[----:B------:R-:W-:Y:S02]  /*1440*/  CS2R R136, SRZ ;  /* 0x0000000000887805 */ /* 0x000fe4000001ff00 */
[----:B------:R-:W-:Y:S02]  /*1450*/  CS2R R138, SRZ ;  /* 0x00000000008a7805 */ /* 0x000fe4000001ff00 */
[----:B------:R-:W-:Y:S02]  /*1460*/  CS2R R140, SRZ ;  /* 0x00000000008c7805 */ /* 0x000fe4000001ff00 */
[----:B------:R-:W-:Y:S01]  /*1470*/  CS2R R142, SRZ ;  /* 0x00000000008e7805 */ /* 0x000fe2000001ff00 */
[----:B------:R-:W-:Y:S01]  /*1480*/  IMAD.MOV.U32 R145, RZ, RZ, RZ ;  /* 0x000000ffff917224 */ /* 0x000fe200078e00ff */
[----:B------:R-:W-:Y:S01]  /*1490*/  CS2R R56, SRZ ;  /* 0x0000000000387805 */ /* 0x000fe2000001ff00 */
[----:B------:R-:W-:Y:S01]  /*14a0*/  IMAD.MOV.U32 R147, RZ, RZ, RZ ;  /* 0x000000ffff937224 */ /* 0x000fe200078e00ff */
[----:B------:R-:W-:Y:S01]  /*14b0*/  CS2R R58, SRZ ;  /* 0x00000000003a7805 */ /* 0x000fe2000001ff00 */
[----:B------:R-:W-:Y:S01]  /*14c0*/  IMAD.U32 R16, RZ, RZ, UR4 ;  /* 0x00000004ff107e24 */ /* 0x000fe2000f8e00ff */
[----:B------:R-:W-:-:S02]  /*14d0*/  CS2R R60, SRZ ;  /* 0x00000000003c7805 */ /* 0x000fc4000001ff00 */
[----:B------:R-:W-:Y:S01]  /*14e0*/  CS2R R62, SRZ ;  /* 0x00000000003e7805 */ /* 0x000fe2000001ff00 */
[----:B------:R-:W-:Y:S01]  /*14f0*/  ULEA.HI UR10, UR8, UR8, URZ, 0x1 ;  /* 0x00000008080a7291 */ /* 0x000fe2000f8f083f */
[----:B------:R-:W-:Y:S02]  /*1500*/  CS2R R64, SRZ ;  /* 0x0000000000407805 */ /* 0x000fe4000001ff00 */
[----:B------:R-:W-:Y:S02]  /*1510*/  CS2R R66, SRZ ;  /* 0x0000000000427805 */ /* 0x000fe4000001ff00 */
[----:B------:R-:W-:Y:S01]  /*1520*/  CS2R R68, SRZ ;  /* 0x0000000000447805 */ /* 0x000fe2000001ff00 */
[----:B------:R-:W-:Y:S01]  /*1530*/  ULOP3.LUT UR11, UR10, 0x7fffe, URZ, 0xc0, !UPT ;  /* 0x0007fffe0a0b7892 */ /* 0x000fe2000f8ec03f */
[----:B------:R-:W-:Y:S01]  /*1540*/  CS2R R70, SRZ ;  /* 0x0000000000467805 */ /* 0x000fe2000001ff00 */
[----:B0-----:R-:W-:Y:S01]  /*1550*/  ULEA UR10, UR13, UR12, 0x18 ;  /* 0x0000000c0d0a7291 */ /* 0x001fe2000f8ec03f */
[----:B------:R-:W-:Y:S01]  /*1560*/  CS2R R72, SRZ ;  /* 0x0000000000487805 */ /* 0x000fe2000001ff00 */
[----:B------:R-:W-:Y:S01]  /*1570*/  UIADD3 UR11, UR8, -UR11, URZ ;  /* 0x8000000b080b7290 */ /* 0x000fe2000fffe03f */
[----:B------:R-:W-:Y:S01]  /*1580*/  CS2R R74, SRZ ;  /* 0x00000000004a7805 */ /* 0x000fe2000001ff00 */
[----:B------:R-:W-:Y:S01]  /*1590*/  UMOV UR12, UR5 ;  /* 0x00000005000c7c82 */ /* 0x000fe20008000000 */
[----:B------:R-:W-:Y:S01]  /*15a0*/  UMOV UR8, URZ ;  /* 0x0000003f00087c82 */ /* 0x000fe20008000000 */
[----:B------:R-:W-:Y:S01]  /*15b0*/  ULEA UR11, UR11, UR10, 0xd ;  /* 0x0000000a0b0b7291 */ /* 0x000fe2000f8e683f */
[----:B------:R-:W-:-:S02]  /*15c0*/  CS2R R76, SRZ ;  /* 0x00000000004c7805 */ /* 0x000fc4000001ff00 */
[----:B------:R-:W-:Y:S02]  /*15d0*/  CS2R R78, SRZ ;  /* 0x00000000004e7805 */ /* 0x000fe4000001ff00 */
[----:B------:R-:W-:Y:S01]  /*15e0*/  CS2R R80, SRZ ;  /* 0x0000000000507805 */ /* 0x000fe2000001ff00 */
[----:B------:R-:W-:Y:S01]  /*15f0*/  UIADD3 UR11, UR11, 0x100, URZ ;  /* 0x000001000b0b7890 */ /* 0x000fe2000fffe03f */
[----:B------:R-:W-:Y:S02]  /*1600*/  CS2R R82, SRZ ;  /* 0x0000000000527805 */ /* 0x000fe4000001ff00 */
[----:B------:R-:W-:Y:S02]  /*1610*/  CS2R R84, SRZ ;  /* 0x0000000000547805 */ /* 0x000fe4000001ff00 */
[----:B------:R-:W-:Y:S01]  /*1620*/  CS2R R86, SRZ ;  /* 0x0000000000567805 */ /* 0x000fe2000001ff00 */
[----:B------:R-:W-:Y:S01]  /*1630*/  USHF.R.U32.HI UR11, URZ, 0x4, UR11 ;  /* 0x000000043f0b7899 */ /* 0x000fe2000801160b */
[----:B------:R-:W-:-:S02]  /*1640*/  CS2R R24, SRZ ;  /* 0x0000000000187805 */ /* 0x000fc4000001ff00 */
[----:B------:R-:W-:Y:S02]  /*1650*/  CS2R R26, SRZ ;  /* 0x00000000001a7805 */ /* 0x000fe4000001ff00 */
[----:B------:R-:W-:Y:S01]  /*1660*/  CS2R R28, SRZ ;  /* 0x00000000001c7805 */ /* 0x000fe2000001ff00 */
[----:B------:R-:W-:Y:S01]  /*1670*/  ULOP3.LUT UR11, UR11, 0x3fff, URZ, 0xc0, !UPT ;  /* 0x00003fff0b0b7892 */ /* 0x000fe2000f8ec03f */
        /* <DEDUP_REMOVED lines=12> */
[----:B------:R-:W-:Y:S01]  /*1740*/  CS2R R54, SRZ ;  /* 0x0000000000367805 */ /* 0x000fe2000001ff00 */
[----:B--23--:R-:W-:Y:S06]  /*1750*/  @!P0 BRA `(.L_x_17) ;  /* 0x0000000800a08947 */ /* 0x00cfec0003800000 */
[----:B------:R-:W-:-:S13]  /*1760*/  ISETP.NE.AND P1, PT, R144, 0x3, PT ;  /* 0x000000039000780c */ /* 0x000fda0003f25270 */
[----:B------:R-:W-:Y:S05]  /*1770*/  @!P1 BRA `(.L_x_18) ;  /* 0x0000000000049947 */ /* 0x000fea0003800000 */
[----:B------:R-:W-:Y:S01]  /*1780*/  BPT.TRAP 0x1 ;  /* 0x000000040000795c */ /* 0x000fe20000300000 */
.L_x_18:
[----:B------:R-:W-:Y:S01]  /*1790*/  ULEA UR6, UR5, UR10, 0x3 ;  /* 0x0000000a05067291 */ /* 0x000fe2000f8e183f */
[----:B------:R-:W-:-:S05]  /*17a0*/  IMAD.U32 R12, RZ, RZ, UR4 ;  /* 0x00000004ff0c7e24 */ /* 0x000fca000f8e00ff */
[----:B------:R-:W-:-:S04]  /*17b0*/  SHF.L.U32 R12, R12, 0x1f, RZ ;  /* 0x0000001f0c0c7819 */ /* 0x000fc800000006ff */
[----:B------:R0:W1:Y:S01]  /*17c0*/  SYNCS.PHASECHK.TRANS64.TRYWAIT P0, [UR6], R12 ;  /* 0x0000000cff0075a7 */ /* 0x0000620008000146 */
[----:B------:R-:W-:Y:S05]  /*17d0*/  @!P1 BRA `(.L_x_19) ;  /* 0x0000000000049947 */ /* 0x000fea0003800000 */
[----:B------:R-:W-:Y:S01]  /*17e0*/  BPT.TRAP 0x1 ;  /* 0x000000040000795c */ /* 0x000fe20000300000 */
.L_x_19:
[----:B-1----:R-:W-:Y:S05]  /*17f0*/  @P0 BRA `(.L_x_20) ;  /* 0x0000000000080947 */ /* 0x002fea0003800000 */
[----:B------:R-:W1:Y:S02]  /*1800*/  SYNCS.PHASECHK.TRANS64.TRYWAIT P0, [UR6], R12 ;  /* 0x0000000cff0075a7 */ /* 0x000e640008000146 */
[----:B-1----:R-:W-:Y:S05]  /*1810*/  @!P0 BRA `(.L_x_21) ;  /* 0x0000008000908947 */ /* 0x002fea0003800000 */
.L_x_20:
[----:B------:R-:W-:Y:S01]  /*1820*/  UIADD3 UR6, UR10, 0x28100, URZ ;  /* 0x000281000a067890 */ /* 0x000fe2000fffe03f */
[----:B------:R-:W-:Y:S01]  /*1830*/  WARPGROUP.ARRIVE ;  /* 0x00000000000079c5 */ /* 0x000fe20000000000 */
[----:B------:R-:W-:Y:S01]  /*1840*/  ULOP3.LUT UR8, UR11, 0x10000, URZ, 0xfc, !UPT ;  /* 0x000100000b087892 */ /* 0x000fe2000f8efc3f */
[----:B------:R-:W-:Y:S01]  /*1850*/  CS2R R20, SRZ ;  /* 0x0000000000147805 */ /* 0x000fe2000001ff00 */
[----:B------:R-:W-:Y:S01]  /*1860*/  USHF.R.U32.HI UR6, URZ, 0x4, UR6 ;  /* 0x000000043f067899 */ /* 0x000fe20008011606 */
[----:B------:R-:W-:Y:S01]  /*1870*/  CS2R R18, SRZ ;  /* 0x0000000000127805 */ /* 0x000fe2000001ff00 */
[----:B------:R-:W-:Y:S01]  /*1880*/  ULEA UR8, UR5, UR8, 0xb ;  /* 0x0000000805087291 */ /* 0x000fe2000f8e583f */
[----:B------:R-:W-:Y:S01]  /*1890*/  CS2R R22, SRZ ;  /* 0x0000000000167805 */ /* 0x000fe2000001ff00 */
[----:B------:R-:W-:Y:S01]  /*18a0*/  ULOP3.LUT UR6, UR6, 0x3fff, URZ, 0xc0, !UPT ;  /* 0x00003fff06067892 */ /* 0x000fe2000f8ec03f */
[----:B------:R-:W-:Y:S01]  /*18b0*/  CS2R R88, SRZ ;  /* 0x0000000000587805 */ /* 0x000fe2000001ff00 */
[----:B------:R-:W-:Y:S01]  /*18c0*/  UMOV UR13, 0x40000040 ;  /* 0x40000040000d7882 */ /* 0x000fe20000000000 */
[----:B------:R-:W-:Y:S01]  /*18d0*/  UMOV UR15, 0x40000040 ;  /* 0x40000040000f7882 */ /* 0x000fe20000000000 */
[----:B------:R-:W-:Y:S01]  /*18e0*/  ULOP3.LUT UR6, UR6, 0x10000, URZ, 0xfc, !UPT ;  /* 0x0001000006067892 */ /* 0x000fe2000f8efc3f */
[----:B------:R-:W-:Y:S01]  /*18f0*/  CS2R R90, SRZ ;  /* 0x00000000005a7805 */ /* 0x000fe2000001ff00 */
[----:B------:R-:W-:Y:S01]  /*1900*/  UMOV UR12, UR8 ;  /* 0x00000008000c7c82 */ /* 0x000fe20008000000 */
[----:B------:R-:W-:Y:S01]  /*1910*/  CS2R R92, SRZ ;  /* 0x00000000005c7805 */ /* 0x000fe2000001ff00 */
[----:B------:R-:W-:Y:S01]  /*1920*/  ULEA UR7, UR5, UR6, 0x9 ;  /* 0x0000000605077291 */ /* 0x000fe2000f8e483f */
[----:B------:R-:W-:Y:S01]  /*1930*/  CS2R R94, SRZ ;  /* 0x00000000005e7805 */ /* 0x000fe2000001ff00 */
[----:B------:R-:W-:Y:S01]  /*1940*/  UIADD3 UR6, UR8, 0x400, URZ ;  /* 0x0000040008067890 */ /* 0x000fe2000fffe03f */
[----:B------:R-:W-:-:S02]  /*1950*/  CS2R R98, SRZ ;  /* 0x0000000000627805 */ /* 0x000fc4000001ff00 */
[----:B------:R-:W-:Y:S02]  /*1960*/  CS2R R96, SRZ ;  /* 0x0000000000607805 */ /* 0x000fe4000001ff00 */
[----:B------:R-:W-:Y:S02]  /*1970*/  CS2R R100, SRZ ;  /* 0x0000000000647805 */ /* 0x000fe4000001ff00 */
[----:B------:R-:W-:Y:S01]  /*1980*/  CS2R R102, SRZ ;  /* 0x0000000000667805 */ /* 0x000fe2000001ff00 */
[----:B------:R-:W-:Y:S01]  /*1990*/  UMOV UR14, UR7 ;  /* 0x00000007000e7c82 */ /* 0x000fe20008000000 */
[----:B------:R-:W-:Y:S01]  /*19a0*/  CS2R R104, SRZ ;  /* 0x0000000000687805 */ /* 0x000fe2000001ff00 */
[----:B------:R-:W-:Y:S01]  /*19b0*/  QGMMA.64x64x32.F32.E4M3.E4M3 R56, gdesc[UR12], RZ, !UPT ;  /* 0x00e000000c3879f3 */ /* 0x000fe2000c7008ff */
[----:B------:R-:W-:Y:S01]  /*19c0*/  UMOV UR12, UR6 ;  /* 0x00000006000c7c82 */ /* 0x000fe20008000000 */
[----:B------:R-:W-:Y:S01]  /*19d0*/  UMOV UR13, 0x40000040 ;  /* 0x40000040000d7882 */ /* 0x000fe20000000000 */
[----:B------:R-:W-:Y:S01]  /*19e0*/  UIADD3 UR6, UR8, 0x402, URZ ;  /* 0x0000040208067890 */ /* 0x000fe2000fffe03f */
[----:B------:R-:W-:Y:S01]  /*19f0*/  QGMMA.64x64x32.F32.E4M3.E4M3 R24, gdesc[UR12], RZ, !UPT ;  /* 0x00e000000c1879f3 */ /* 0x000fe2000c7008ff */
[----:B------:R-:W-:Y:S01]  /*1a00*/  UIADD3 UR12, UR8, 0x2, URZ ;  /* 0x00000002080c7890 */ /* 0x000fe2000fffe03f */
[----:B------:R-:W-:Y:S01]  /*1a10*/  CS2R R106, SRZ ;  /* 0x00000000006a7805 */ /* 0x000fe2000001ff00 */
[----:B------:R-:W-:Y:S01]  /*1a20*/  UIADD3 UR14, UR7, 0x2, URZ ;  /* 0x00000002070e7890 */ /* 0x000fe2000fffe03f */
[----:B------:R-:W-:Y:S01]  /*1a30*/  CS2R R110, SRZ ;  /* 0x00000000006e7805 */ /* 0x000fe2000001ff00 */
[----:B------:R-:W-:Y:S01]  /*1a40*/  UMOV UR13, 0x40000040 ;  /* 0x40000040000d7882 */ /* 0x000fe20000000000 */
[----:B------:R-:W-:Y:S01]  /*1a50*/  UMOV UR15, 0x40000040 ;  /* 0x40000040000f7882 */ /* 0x000fe20000000000 */
        /* <DEDUP_REMOVED lines=16> */
[----:B------:R-:W-:Y:S01]  /*1b60*/  CS2R R142, SRZ ;  /* 0x00000000008e7805 */ /* 0x000fe2000001ff00 */
[----:B------:R-:W-:Y:S02]  /*1b70*/  IMAD.MOV.U32 R145, RZ, RZ, RZ ;  /* 0x000000ffff917224 */ /* 0x000fe400078e00ff */
[----:B------:R-:W-:Y:S01]  /*1b80*/  IMAD.MOV.U32 R147, RZ, RZ, RZ ;  /* 0x000000ffff937224 */ /* 0x000fe200078e00ff */
[----:B------:R-:W-:Y:S01]  /*1b90*/  QGMMA.64x64x32.F32.E4M3.E4M3 R56, gdesc[UR12], R56 ;  /* 0x00e000000c3879f3 */ /* 0x000fe20008700838 */
[----:B------:R-:W-:Y:S01]  /*1ba0*/  UMOV UR12, UR6 ;  /* 0x00000006000c7c82 */ /* 0x000fe20008000000 */
[----:B------:R-:W-:Y:S01]  /*1bb0*/  UMOV UR13, 0x40000040 ;  /* 0x40000040000d7882 */ /* 0x000fe20000000000 */
[----:B------:R-:W-:Y:S01]  /*1bc0*/  UIADD3 UR6, UR8, 0x404, URZ ;  /* 0x0000040408067890 */ /* 0x000fe2000fffe03f */
[----:B------:R-:W-:Y:S01]  /*1bd0*/  QGMMA.64x64x32.F32.E4M3.E4M3 R24, gdesc[UR12], R24 ;  /* 0x00e000000c1879f3 */ /* 0x000fe20008700818 */
[----:B------:R-:W-:-:S02]  /*1be0*/  UIADD3 UR12, UR8, 0x4, URZ ;  /* 0x00000004080c7890 */ /* 0x000fc4000fffe03f */
[----:B------:R-:W-:Y:S01]  /*1bf0*/  UIADD3 UR14, UR7, 0x4, URZ ;  /* 0x00000004070e7890 */ /* 0x000fe2000fffe03f */
[----:B------:R-:W-:Y:S01]  /*1c00*/  UMOV UR13, 0x40000040 ;  /* 0x40000040000d7882 */ /* 0x000fe20000000000 */
[----:B------:R-:W-:-:S07]  /*1c10*/  UMOV UR15, 0x40000040 ;  /* 0x40000040000f7882 */ /* 0x000fce0000000000 */
[----:B------:R-:W-:Y:S01]  /*1c20*/  QGMMA.64x64x32.F32.E4M3.E4M3 R56, gdesc[UR12], R56 ;  /* 0x00e000000c3879f3 */ /* 0x000fe20008700838 */
[----:B------:R-:W-:Y:S01]  /*1c30*/  UMOV UR12, UR6 ;  /* 0x00000006000c7c82 */ /* 0x000fe20008000000 */
[----:B------:R-:W-:Y:S01]  /*1c40*/  UMOV UR13, 0x40000040 ;  /* 0x40000040000d7882 */ /* 0x000fe20000000000 */
[----:B------:R-:W-:Y:S01]  /*1c50*/  UMOV UR6, 0x4 ;  /* 0x0000000400067882 */ /* 0x000fe20000000000 */
[----:B------:R-:W-:Y:S01]  /*1c60*/  QGMMA.64x64x32.F32.E4M3.E4M3 R24, gdesc[UR12], R24 ;  /* 0x00e000000c1879f3 */ /* 0x000fe20008700818 */
[----:B------:R-:W-:Y:S02]  /*1c70*/  UIADD3 UR14, UR7, 0x6, URZ ;  /* 0x00000006070e7890 */ /* 0x000fe4000fffe03f */
[----:B------:R-:W-:Y:S01]  /*1c80*/  UIADD3 UR12, UR8, 0x6, URZ ;  /* 0x00000006080c7890 */ /* 0x000fe2000fffe03f */
[----:B------:R-:W-:Y:S01]  /*1c90*/  ULDC UR7, c[0x0][0x50c] ;  /* 0x0001430000077ab9 */ /* 0x000fe20000000800 */
[----:B------:R-:W-:Y:S02]  /*1ca0*/  UIADD3 UR8, UR8, 0x406, URZ ;  /* 0x0000040608087890 */ /* 0x000fe4000fffe03f */
[----:B------:R-:W-:Y:S01]  /*1cb0*/  UISETP.NE.AND UP0, UPT, UR7, 0x4, UPT ;  /* 0x000000040700788c */ /* 0x000fe2000bf05270 */
[----:B------:R-:W-:Y:S01]  /*1cc0*/  UMOV UR13, 0x40000040 ;  /* 0x40000040000d7882 */ /* 0x000fe20000000000 */
[----:B------:R-:W-:-:S02]  /*1cd0*/  UMOV UR15, 0x40000040 ;  /* 0x40000040000f7882 */ /* 0x000fc40000000000 */
[----:B------:R-:W-:-:S06]  /*1ce0*/  USEL UR7, URZ, 0x1, UP0 ;  /* 0x000000013f077887 */ /* 0x000fcc0008000000 */
[----:B------:R-:W-:Y:S01]  /*1cf0*/  ISETP.NE.AND P0, PT, RZ, UR7, PT ;  /* 0x00000007ff007c0c */ /* 0x000fe2000bf05270 */
[----:B------:R-:W-:Y:S01]  /*1d00*/  QGMMA.64x64x32.F32.E4M3.E4M3 R56, gdesc[UR12], R56 ;  /* 0x00e000000c3879f3 */ /* 0x000fe20008700838 */
[----:B------:R-:W-:Y:S01]  /*1d10*/  UMOV UR12, UR8 ;  /* 0x00000008000c7c82 */ /* 0x000fe20008000000 */
[----:B------:R-:W-:Y:S02]  /*1d20*/  UMOV UR13, 0x40000040 ;  /* 0x40000040000d7882 */ /* 0x000fe40000000000 */
[----:B------:R-:W-:Y:S08]  /*1d30*/  QGMMA.64x64x32.F32.E4M3.E4M3 R24, gdesc[UR12], R24, gsb0 ;  /* 0x00e000000c1879f3 */ /* 0x000ff00008000818 */
[----:B------:R-:W-:Y:S05]  /*1d40*/  @!P0 BRA `(.L_x_22) ;  /* 0x0000000400088947 */ /* 0x000fea0003800000 */
[----:B------:R-:W-:Y:S02]  /*1d50*/  WARPGROUP.DEPBAR.LE gsb0, 0x0 ;  /* 0x00008000000079c5 */ /* 0x000fe40000010000 */
[----:B------:R-:W-:-:S01]  /*1d60*/  FADD R147, RZ, R56 ;  /* 0x00000038ff937221 */ /* 0x000fc20000000000 */
[----:B------:R-:W-:Y:S01]  /*1d70*/  FADD R142, RZ, R57 ;  /* 0x00000039ff8e7221 */ /* 0x000fe20000000000 */
        /* <DEDUP_REMOVED lines=62> */
[----:B------:R-:W-:-:S06]  /*2160*/  UMOV UR6, URZ ;  /* 0x0000003f00067c82 */ /* 0x000fcc0008000000 */
.L_x_22:
[----:B------:R-:W-:-:S04]  /*2170*/  UIADD3 UR12, UR5, 0x1, URZ ;  /* 0x00000001050c7890 */ /* 0x000fc8000fffe03f */
[----:B------:R-:W-:-:S04]  /*2180*/  UISETP.NE.AND UP0, UPT, UR12, 0x5, UPT ;  /* 0x000000050c00788c */ /* 0x000fc8000bf05270 */
[----:B------:R-:W-:Y:S02]  /*2190*/  USEL UR8, URZ, 0x1, UP0 ;  /* 0x000000013f087887 */ /* 0x000fe40008000000 */
[----:B------:R-:W-:Y:S02]  /*21a0*/  USEL UR12, UR12, URZ, UP0 ;  /* 0x0000003f0c0c7287 */ /* 0x000fe40008000000 */
[----:B------:R-:W-:-:S06]  /*21b0*/  ULOP3.LUT UR8, UR4, UR8, URZ, 0x3c, !UPT ;  /* 0x0000000804087292 */ /* 0x000fcc000f8e3c3f */
[----:B------:R-:W-:Y:S01]  /*21c0*/  IMAD.U32 R16, RZ, RZ, UR8 ;  /* 0x00000008ff107e24 */ /* 0x000fe2000f8e00ff */
[----:B------:R-:W-:-:S06]  /*21d0*/  UMOV UR8, 0x1 ;  /* 0x0000000100087882 */ /* 0x000fcc0000000000 */
.L_x_17:
[----:B------:R-:W-:-:S04]  /*21e0*/  UISETP.LT.AND UP0, UPT, UR9, 0x1, UPT ;  /* 0x000000010900788c */ /* 0x000fc8000bf01270 */
[----:B------:R-:W-:-:S04]  /*21f0*/  USEL UR13, UR9, 0x1, UP0 ;  /* 0x00000001090d7887 */ /* 0x000fc80008000000 */
[----:B------:R-:W-:-:S04]  /*2200*/  UIADD3 UR13, UR9, -UR13, URZ ;  /* 0x8000000d090d7290 */ /* 0x000fc8000fffe03f */
[----:B------:R-:W-:-:S06]  /*2210*/  UISETP.GE.AND UP0, UPT, UR13, 0x1, UPT ;  /* 0x000000010d00788c */ /* 0x000fcc000bf06270 */
[----:B------:R-:W-:-:S13]  /*2220*/  PLOP3.LUT P0, PT, PT, PT, UP0, 0x80, 0x0 ;  /* 0x000000000000781c */ /* 0x000fda0003f0f008 */
[----:B------:R-:W-:Y:S05]  /*2230*/  @!P0 BRA `(.L_x_23) ;  /* 0x0000000800788947 */ /* 0x000fea0003800000 */
[----:B01----:R-:W-:Y:S01]  /*2240*/  IMAD.U32 R12, RZ, RZ, UR13 ;  /* 0x0000000dff0c7e24 */ /* 0x003fe2000f8e00ff */
[----:B------:R-:W-:Y:S01]  /*2250*/  ULDC UR14, c[0x0][0x50c] ;  /* 0x00014300000e7ab9 */ /* 0x000fe20000000800 */
[----:B------:R-:W-:-:S07]  /*2260*/  IMAD.U32 R13, RZ, RZ, UR5 ;  /* 0x00000005ff0d7e24 */ /* 0x000fce000f8e00ff */
.L_x_31:
[----:B------:R-:W-:-:S13]  /*2270*/  ISETP.NE.AND P1, PT, R144, 0x3, PT ;  /* 0x000000039000780c */ /* 0x000fda0003f25270 */
[----:B------:R-:W-:Y:S05]  /*2280*/  @!P1 BRA `(.L_x_24) ;  /* 0x0000000000049947 */ /* 0x000fea0003800000 */
[----:B------:R-:W-:Y:S01]  /*2290*/  BPT.TRAP 0x1 ;  /* 0x000000040000795c */ /* 0x000fe20000300000 */
.L_x_24:
[----:B------:R-:W0:Y:S01]  /*22a0*/  S2UR UR13, SR_CgaCtaId ;  /* 0x00000000000d79c3 */ /* 0x000e220000008800 */
[----:B------:R-:W-:Y:S01]  /*22b0*/  UMOV UR10, 0x400 ;  /* 0x00000400000a7882 */ /* 0x000fe20000000000 */
[----:B------:R-:W-:Y:S01]  /*22c0*/  SHF.L.U32 R14, R16, 0x1f, RZ ;  /* 0x0000001f100e7819 */ /* 0x000fe200000006ff */
[----:B0-----:R-:W-:-:S04]  /*22d0*/  ULEA UR10, UR13, UR10, 0x18 ;  /* 0x0000000a0d0a7291 */ /* 0x001fc8000f8ec03f */
[----:B------:R-:W-:-:S09]  /*22e0*/  ULEA UR13, UR12, UR10, 0x3 ;  /* 0x0000000a0c0d7291 */ /* 0x000fd2000f8e183f */
[----:B------:R0:W1:Y:S01]  /*22f0*/  SYNCS.PHASECHK.TRANS64.TRYWAIT P0, [UR13], R14 ;  /* 0x0000000eff0075a7 */ /* 0x000062000800014d */
[----:B------:R-:W-:Y:S05]  /*2300*/  @!P1 BRA `(.L_x_25) ;  /* 0x0000000000049947 */ /* 0x000fea0003800000 */
[----:B------:R-:W-:Y:S01]  /*2310*/  BPT.TRAP 0x1 ;  /* 0x000000040000795c */ /* 0x000fe20000300000 */
.L_x_25:
[----:B-1----:R-:W-:Y:S05]  /*2320*/  @P0 BRA `(.L_x_26) ;  /* 0x0000000000080947 */ /* 0x002fea0003800000 */
[----:B------:R-:W1:Y:S02]  /*2330*/  SYNCS.PHASECHK.TRANS64.TRYWAIT P0, [UR13], R14 ;  /* 0x0000000eff0075a7 */ /* 0x000e64000800014d */
[----:B-1----:R-:W-:Y:S05]  /*2340*/  @!P0 BRA `(.L_x_27) ;  /* 0x0000007400dc8947 */ /* 0x002fea0003800000 */
.L_x_26:
[----:B------:R-:W-:Y:S01]  /*2350*/  UIADD3 UR13, UR10, 0x28100, URZ ;  /* 0x000281000a0d7890 */ /* 0x000fe2000fffe03f */
[----:B------:R-:W-:Y:S01]  /*2360*/  WARPGROUP.ARRIVE ;  /* 0x00000000000079c5 */ /* 0x000fe20000000000 */
[----:B------:R-:W-:Y:S02]  /*2370*/  UISETP.NE.AND UP0, UPT, UR7, URZ, UPT ;  /* 0x0000003f0700728c */ /* 0x000fe4000bf05270 */
[----:B------:R-:W-:Y:S02]  /*2380*/  USHF.R.U32.HI UR13, URZ, 0x4, UR13 ;  /* 0x000000043f0d7899 */ /* 0x000fe4000801160d */
[----:B------:R-:W-:Y:S02]  /*2390*/  USEL UR8, UR8, URZ, !UP0 ;  /* 0x0000003f08087287 */ /* 0x000fe4000c000000 */
[----:B------:R-:W-:Y:S02]  /*23a0*/  ULOP3.LUT UR13, UR13, 0x3fff, URZ, 0xc0, !UPT ;  /* 0x00003fff0d0d7892 */ /* 0x000fe4000f8ec03f */
[----:B------:R-:W-:-:S02]  /*23b0*/  ULOP3.LUT UR7, UR11, 0x10000, URZ, 0xfc, !UPT ;  /* 0x000100000b077892 */ /* 0x000fc4000f8efc3f */
[----:B------:R-:W-:Y:S02]  /*23c0*/  ULOP3.LUT UR13, UR13, 0x10000, URZ, 0xfc, !UPT ;  /* 0x000100000d0d7892 */ /* 0x000fe4000f8efc3f */
[----:B------:R-:W-:Y:S02]  /*23d0*/  UISETP.NE.U32.AND UP0, UPT, UR8, URZ, UPT ;  /* 0x0000003f0800728c */ /* 0x000fe4000bf05070 */
[----:B------:R-:W-:Y:S02]  /*23e0*/  ULEA UR8, UR12, UR7, 0xb ;  /* 0x000000070c087291 */ /* 0x000fe4000f8e583f */
[----:B------:R-:W-:Y:S02]  /*23f0*/  ULEA UR7, UR12, UR13, 0x9 ;  /* 0x0000000d0c077291 */ /* 0x000fe4000f8e483f */
[----:B------:R-:W-:Y:S01]  /*2400*/  UIADD3 UR13, UR8, 0x400, URZ ;  /* 0x00000400080d7890 */ /* 0x000fe2000fffe03f */
[----:B------:R-:W-:Y:S02]  /*2410*/  UMOV UR17, 0x40000040 ;  /* 0x4000004000117882 */ /* 0x000fe40000000000 */
[----:B------:R-:W-:Y:S01]  /*2420*/  UMOV UR16, UR8 ;  /* 0x0000000800107c82 */ /* 0x000fe20008000000 */
[----:B------:R-:W-:Y:S01]  /*2430*/  UMOV UR19, 0x40000040 ;  /* 0x4000004000137882 */ /* 0x000fe20000000000 */
[----:B------:R-:W-:Y:S01]  /*2440*/  UMOV UR18, UR7 ;  /* 0x0000000700127c82 */ /* 0x000fe20008000000 */
[----:B------:R-:W-:Y:S01]  /*2450*/  UIADD3 UR6, UR6, 0x4, URZ ;  /* 0x0000000406067890 */ /* 0x000fe2000fffe03f */
[----:B------:R-:W-:Y:S01]  /*2460*/  QGMMA.64x64x32.F32.E4M3.E4M3 R56, gdesc[UR16], R56, UP0 ;  /* 0x00e00000103879f3 */ /* 0x000fe2000bf00838 */
[----:B------:R-:W-:Y:S01]  /*2470*/  UMOV UR16, UR13 ;  /* 0x0000000d00107c82 */ /* 0x000fe20008000000 */
[----:B------:R-:W-:Y:S01]  /*2480*/  UMOV UR17, 0x40000040 ;  /* 0x4000004000117882 */ /* 0x000fe20000000000 */
[----:B------:R-:W-:Y:S01]  /*2490*/  UIADD3 UR13, UR8, 0x402, URZ ;  /* 0x00000402080d7890 */ /* 0x000fe2000fffe03f */
[----:B------:R-:W-:Y:S01]  /*24a0*/  QGMMA.64x64x32.F32.E4M3.E4M3 R24, gdesc[UR16], R24, UP0 ;  /* 0x00e00000101879f3 */ /* 0x000fe2000bf00818 */
[----:B------:R-:W-:-:S02]  /*24b0*/  UIADD3 UR16, UR8, 0x2, URZ ;  /* 0x0000000208107890 */ /* 0x000fc4000fffe03f */
[----:B------:R-:W-:Y:S01]  /*24c0*/  UIADD3 UR18, UR7, 0x2, URZ ;  /* 0x0000000207127890 */ /* 0x000fe2000fffe03f */
[----:B------:R-:W-:Y:S01]  /*24d0*/  UMOV UR17, 0x40000040 ;  /* 0x4000004000117882 */ /* 0x000fe20000000000 */
[----:B------:R-:W-:Y:S01]  /*24e0*/  UMOV UR19, 0x40000040 ;  /* 0x4000004000137882 */ /* 0x000fe20000000000 */
[----:B------:R-:W-:-:S06]  /*24f0*/  UISETP.NE.AND UP0, UPT, UR6, UR14, UPT ;  /* 0x0000000e0600728c */ /* 0x000fcc000bf05270 */
[----:B------:R-:W-:Y:S01]  /*2500*/  QGMMA.64x64x32.F32.E4M3.E4M3 R56, gdesc[UR16], R56 ;  /* 0x00e00000103879f3 */ /* 0x000fe20008700838 */
[----:B------:R-:W-:Y:S01]  /*2510*/  UMOV UR16, UR13 ;  /* 0x0000000d00107c82 */ /* 0x000fe20008000000 */
[----:B------:R-:W-:Y:S01]  /*2520*/  UMOV UR17, 0x40000040 ;  /* 0x4000004000117882 */ /* 0x000fe20000000000 */
[----:B------:R-:W-:Y:S01]  /*2530*/  UIADD3 UR13, UR8, 0x404, URZ ;  /* 0x00000404080d7890 */ /* 0x000fe2000fffe03f */
[----:B------:R-:W-:Y:S01]  /*2540*/  QGMMA.64x64x32.F32.E4M3.E4M3 R24, gdesc[UR16], R24 ;  /* 0x00e00000101879f3 */ /* 0x000fe20008700818 */
[----:B------:R-:W-:Y:S02]  /*2550*/  UIADD3 UR16, UR8, 0x4, URZ ;  /* 0x0000000408107890 */ /* 0x000fe4000fffe03f */
[----:B------:R-:W-:Y:S01]  /*2560*/  UIADD3 UR18, UR7, 0x4, URZ ;  /* 0x0000000407127890 */ /* 0x000fe2000fffe03f */
[----:B------:R-:W-:Y:S01]  /*2570*/  UMOV UR17, 0x40000040 ;  /* 0x4000004000117882 */ /* 0x000fe20000000000 */
[----:B------:R-:W-:-:S07]  /*2580*/  UMOV UR19, 0x40000040 ;  /* 0x4000004000137882 */ /* 0x000fce0000000000 */
[----:B------:R-:W-:Y:S01]  /*2590*/  QGMMA.64x64x32.F32.E4M3.E4M3 R56, gdesc[UR16], R56 ;  /* 0x00e00000103879f3 */ /* 0x000fe20008700838 */
[----:B------:R-:W-:Y:S01]  /*25a0*/  UMOV UR16, UR13 ;  /* 0x0000000d00107c82 */ /* 0x000fe20008000000 */
[----:B------:R-:W-:Y:S02]  /*25b0*/  UMOV UR17, 0x40000040 ;  /* 0x4000004000117882 */ /* 0x000fe40000000000 */
[----:B------:R-:W-:Y:S01]  /*25c0*/  QGMMA.64x64x32.F32.E4M3.E4M3 R24, gdesc[UR16], R24 ;  /* 0x00e00000101879f3 */ /* 0x000fe20008700818 */
[----:B------:R-:W-:Y:S02]  /*25d0*/  UIADD3 UR16, UR8, 0x6, URZ ;  /* 0x0000000608107890 */ /* 0x000fe4000fffe03f */
[----:B------:R-:W-:Y:S02]  /*25e0*/  UIADD3 UR18, UR7, 0x6, URZ ;  /* 0x0000000607127890 */ /* 0x000fe4000fffe03f */
[----:B------:R-:W-:Y:S01]  /*25f0*/  UIADD3 UR8, UR8, 0x406, URZ ;  /* 0x0000040608087890 */ /* 0x000fe2000fffe03f */
[----:B------:R-:W-:Y:S01]  /*2600*/  UMOV UR17, 0x40000040 ;  /* 0x4000004000117882 */ /* 0x000fe20000000000 */
[----:B------:R-:W-:Y:S01]  /*2610*/  UMOV UR19, 0x40000040 ;  /* 0x4000004000137882 */ /* 0x000fe20000000000 */
[----:B------:R-:W-:-:S06]  /*2620*/  USEL UR7, URZ, 0x1, UP0 ;  /* 0x000000013f077887 */ /* 0x000fcc0008000000 */
[----:B------:R-:W-:Y:S01]  /*2630*/  ISETP.NE.AND P0, PT, RZ, UR7, PT ;  /* 0x00000007ff007c0c */ /* 0x000fe2000bf05270 */
[----:B------:R-:W-:Y:S01]  /*2640*/  QGMMA.64x64x32.F32.E4M3.E4M3 R56, gdesc[UR16], R56 ;  /* 0x00e00000103879f3 */ /* 0x000fe20008700838 */
[----:B------:R-:W-:Y:S01]  /*2650*/  UMOV UR16, UR8 ;  /* 0x0000000800107c82 */ /* 0x000fe20008000000 */
[----:B------:R-:W-:Y:S02]  /*2660*/  UMOV UR17, 0x40000040 ;  /* 0x4000004000117882 */ /* 0x000fe40000000000 */
[----:B------:R-:W-:Y:S03]  /*2670*/  QGMMA.64x64x32.F32.E4M3.E4M3 R24, gdesc[UR16], R24, gsb0 ;  /* 0x00e00000101879f3 */ /* 0x000fe60008000818 */
[----:B------:R-:W-:-:S05]  /*2680*/  WARPGROUP.DEPBAR.LE gsb0, 0x1 ;  /* 0x00008000000079c5 */ /* 0x000fca0000010100 */
[----:B------:R-:W-:Y:S05]  /*2690*/  @!P0 BRA `(.L_x_28) ;  /* 0x0000000400088947 */ /* 0x000fea0003800000 */
[----:B------:R-:W-:Y:S02]  /*26a0*/  WARPGROUP.DEPBAR.LE gsb0, 0x0 ;  /* 0x00008000000079c5 */ /* 0x000fe40000010000 */
[----:B------:R-:W-:-:S01]  /*26b0*/  FADD R147, R56, R147 ;  /* 0x0000009338937221 */ /* 0x000fc20000000000 */
[----:B------:R-:W-:Y:S01]  /*26c0*/  FADD R142, R57, R142 ;  /* 0x0000008e398e7221 */ /* 0x000fe20000000000 */
        /* <DEDUP_REMOVED lines=62> */
[----:B------:R-:W-:-:S06]  /*2ab0*/  UMOV UR6, URZ ;  /* 0x0000003f00067c82 */ /* 0x000fcc0008000000 */
.L_x_28:
[----:B------:R-:W-:Y:S05]  /*2ac0*/  @!P1 BRA `(.L_x_29) ;  /* 0x0000000000049947 */ /* 0x000fea0003800000 */
[----:B------:R-:W-:Y:S01]  /*2ad0*/  BPT.TRAP 0x1 ;  /* 0x000000040000795c */ /* 0x000fe20000300000 */
.L_x_29:
[----:B------:R-:W-:-:S13]  /*2ae0*/  ISETP.NE.AND P0, PT, R6, RZ, PT ;  /* 0x000000ff0600720c */ /* 0x000fda0003f05270 */
[----:B01----:R-:W-:-:S05]  /*2af0*/  @P0 LEA R14, R13, UR10, 0x3 ;  /* 0x0000000a0d0e0c11 */ /* 0x003fca000f8e18ff */
[----:B------:R-:W-:-:S05]  /*2b00*/  @P0 VIADD R14, R14, 0x28 ;  /* 0x000000280e0e0836 */ /* 0x000fca0000000000 */
[----:B------:R-:W-:-:S04]  /*2b10*/  @P0 PRMT R14, R5, 0x654, R14 ;  /* 0x00000654050e0816 */ /* 0x000fc8000000000e */
[----:B------:R0:W-:Y:S01]  /*2b20*/  @P0 SYNCS.ARRIVE.TRANS64.RED.A1T0 RZ, [R14+URZ], RZ ;  /* 0x000000ff0eff09a7 */ /* 0x0001e2000810043f */
[----:B------:R-:W-:-:S13]  /*2b30*/  ISETP.GT.U32.AND P0, PT, R4, 0x1, PT ;  /* 0x000000010400780c */ /* 0x000fda0003f04070 */
[----:B0-----:R-:W-:Y:S05]  /*2b40*/  @P0 BRA `(.L_x_30) ;  /* 0x0000000000040947 */ /* 0x001fea0003800000 */
[----:B------:R-:W-:Y:S01]  /*2b50*/  BPT.TRAP 0x1 ;  /* 0x000000040000795c */ /* 0x000fe20000300000 */
.L_x_30:
[----:B------:R-:W-:Y:S01]  /*2b60*/  UIADD3 UR12, UR12, 0x1, URZ ;  /* 0x000000010c0c7890 */ /* 0x000fe2000fffe03f */
[C---:B------:R-:W-:Y:S01]  /*2b70*/  ISETP.GT.AND P1, PT, R12.reuse, 0x1, PT ;  /* 0x000000010c00780c */ /* 0x040fe20003f24270 */
[----:B------:R-:W-:Y:S02]  /*2b80*/  VIADD R13, R13, 0x1 ;  /* 0x000000010d0d7836 */ /* 0x000fe40000000000 */
[----:B------:R-:W-:Y:S01]  /*2b90*/  UISETP.NE.AND UP0, UPT, UR12, 0x5, UPT ;  /* 0x000000050c00788c */ /* 0x000fe2000bf05270 */
[----:B------:R-:W-:Y:S02]  /*2ba0*/  VIADD R12, R12, 0xffffffff ;  /* 0xffffffff0c0c7836 */ /* 0x000fe40000000000 */
[C---:B------:R-:W-:Y:S01]  /*2bb0*/  ISETP.NE.AND P0, PT, R13.reuse, 0x5, PT ;  /* 0x000000050d00780c */ /* 0x040fe20003f05270 */
[----:B------:R-:W-:Y:S02]  /*2bc0*/  USEL UR8, URZ, 0x1, UP0 ;  /* 0x000000013f087887 */ /* 0x000fe40008000000 */
[----:B------:R-:W-:Y:S01]  /*2bd0*/  USEL UR12, UR12, URZ, UP0 ;  /* 0x0000003f0c0c7287 */ /* 0x000fe20008000000 */
[----:B------:R-:W-:-:S03]  /*2be0*/  SEL R13, R13, RZ, P0 ;  /* 0x000000ff0d0d7207 */ /* 0x000fc60000000000 */
[----:B------:R-:W-:Y:S01]  /*2bf0*/  LOP3.LUT R16, R16, UR8, RZ, 0x3c, !PT ;  /* 0x0000000810107c12 */ /* 0x000fe2000f8e3cff */
[----:B------:R-:W-:Y:S01]  /*2c00*/  UMOV UR8, 0x1 ;  /* 0x0000000100087882 */ /* 0x000fe20000000000 */
[----:B------:R-:W-:Y:S06]  /*2c10*/  @P1 BRA `(.L_x_31) ;  /* 0xfffffff400941947 */ /* 0x000fec000383ffff */
.L_x_23:
[----:B------:R-:W-:Y:S01]  /*2c20*/  UISETP.NE.AND UP0, UPT, UR6, URZ, UPT ;  /* 0x0000003f0600728c */ /* 0x000fe2000bf05270 */
[----:B01----:R-:W0:Y:S03]  /*2c30*/  LDC R12, c[0x0][0x28c] ;  /* 0x0000a300ff0c7b82 */ /* 0x003e260000000800 */
[----:B------:R-:W-:-:S06]  /*2c40*/  USEL UR6, URZ, 0x1, !UP0 ;  /* 0x000000013f067887 */ /* 0x000fcc000c000000 */
[----:B------:R-:W-:Y:S02]  /*2c50*/  ISETP.NE.AND P0, PT, RZ, UR6, PT ;  /* 0x00000006ff007c0c */ /* 0x000fe4000bf05270 */
[----:B0-----:R-:W-:-:S11]  /*2c60*/  ISETP.GE.AND P1, PT, R12, 0x1, PT ;  /* 0x000000010c00780c */ /* 0x001fd60003f26270 */
[----:B------:R-:W-:Y:S05]  /*2c70*/  @!P0 BRA `(.L_x_32) ;  /* 0x0000000400048947 */ /* 0x000fea0003800000 */
[----:B------:R-:W-:Y:S02]  /*2c80*/  WARPGROUP.DEPBAR.LE gsb0, 0x0 ;  /* 0x00008000000079c5 */ /* 0x000fe40000010000 */
[----:B------:R-:W-:Y:S01]  /*2c90*/  FADD R147, R56, R147 ;  /* 0x0000009338937221 */ /* 0x000fe20000000000 */
        /* <DEDUP_REMOVED lines=62> */
[----:B------:R-:W-:-:S07]  /*3080*/  FADD R20, R20, R55 ;  /* 0x0000003714147221 */ /* 0x000fce0000000000 */
.L_x_32:
[----:B------:R-:W-:Y:S02]  /*3090*/  WARPGROUP.DEPBAR.LE gsb0, 0x0 ;  /* 0x00008000000079c5 */ /* 0x000fe40000010000 */
[----:B------:R-:W-:Y:S05]  /*30a0*/  @!P1 BRA `(.L_x_33) ;  /* 0x0000000000549947 */ /* 0x000fea0003800000 */
[----:B------:R-:W-:-:S13]  /*30b0*/  ISETP.NE.AND P0, PT, R144, 0x3, PT ;  /* 0x000000039000780c */ /* 0x000fda0003f05270 */
[----:B------:R-:W-:Y:S05]  /*30c0*/  @!P0 BRA `(.L_x_34) ;  /* 0x0000000000048947 */ /* 0x000fea0003800000 */
[----:B------:R-:W-:Y:S01]  /*30d0*/  BPT.TRAP 0x1 ;  /* 0x000000040000795c */ /* 0x000fe20000300000 */
.L_x_34:
[----:B------:R-:W-:Y:S01]  /*30e0*/  ISETP.NE.AND P0, PT, R6, RZ, PT ;  /* 0x000000ff0600720c */ /* 0x000fe20003f05270 */
[----:B------:R-:W-:Y:S01]  /*30f0*/  BSSY B0, `(.L_x_35) ;  /* 0x000000e000007945 */ /* 0x000fe20003800000 */
[----:B------:R-:W-:-:S11]  /*3100*/  ISETP.GT.U32.AND P1, PT, R4, 0x1, PT ;  /* 0x000000010400780c */ /* 0x000fd60003f24070 */
[----:B------:R-:W-:Y:S05]  /*3110*/  @!P0 BRA `(.L_x_36) ;  /* 0x00000000002c8947 */ /* 0x000fea0003800000 */
[----:B------:R-:W-:-:S04]  /*3120*/  UISETP.LT.AND UP0, UPT, UR9, 0x1, UPT ;  /* 0x000000010900788c */ /* 0x000fc8000bf01270 */
[----:B------:R-:W-:-:S04]  /*3130*/  USEL UR8, UR9, 0x1, UP0 ;  /* 0x0000000109087887 */ /* 0x000fc80008000000 */
[----:B------:R-:W-:-:S04]  /*3140*/  UIADD3 UR8, UR5, UR9, -UR8 ;  /* 0x0000000905087290 */ /* 0x000fc8000fffe808 */
[----:B------:R-:W-:-:S04]  /*3150*/  UIMAD.WIDE.U32 UR6, UR8, -0x33333333, URZ ;  /* 0xcccccccd080678a5 */ /* 0x000fc8000f8e003f */
[----:B------:R-:W-:-:S04]  /*3160*/  USHF.R.U32.HI UR6, URZ, 0x2, UR7 ;  /* 0x000000023f067899 */ /* 0x000fc80008011607 */
[----:B------:R-:W-:-:S04]  /*3170*/  UIMAD UR8, UR6, -0x5, UR8 ;  /* 0xfffffffb060878a4 */ /* 0x000fc8000f8e0208 */
[----:B------:R-:W-:-:S04]  /*3180*/  ULEA UR8, UR8, UR10, 0x3 ;  /* 0x0000000a08087291 */ /* 0x000fc8000f8e183f */
[----:B------:R-:W-:-:S06]  /*3190*/  UIADD3 UR8, UR8, 0x28, URZ ;  /* 0x0000002808087890 */ /* 0x000fcc000fffe03f */
[----:B------:R-:W-:-:S05]  /*31a0*/  IMAD.U32 R12, RZ, RZ, UR8 ;  /* 0x00000008ff0c7e24 */ /* 0x000fca000f8e00ff */
[----:B------:R-:W-:-:S04]  /*31b0*/  PRMT R12, R5, 0x654, R12 ;  /* 0x00000654050c7816 */ /* 0x000fc8000000000c */
[----:B------:R0:W-:Y:S03]  /*31c0*/  SYNCS.ARRIVE.TRANS64.RED.A1T0 RZ, [R12+URZ], RZ ;  /* 0x000000ff0cff79a7 */ /* 0x0001e6000810043f */
.L_x_36:
[----:B------:R-:W-:Y:S05]  /*31d0*/  BSYNC B0 ;  /* 0x0000000000007941 */ /* 0x000fea0003800000 */
.L_x_35:
[----:B------:R-:W-:Y:S05]  /*31e0*/  @P1 BRA `(.L_x_33) ;  /* 0x0000000000041947 */ /* 0x000fea0003800000 */
[----:B------:R-:W-:Y:S01]  /*31f0*/  BPT.TRAP 0x1 ;  /* 0x000000040000795c */ /* 0x000fe20000300000 */
.L_x_33:
[----:B------:R-:W1:Y:S01]  /*3200*/  LDC R16, c[0x0][0x288] ;  /* 0x0000a200ff107b82 */ /* 0x000e620000000800 */
[----:B------:R-:W-:Y:S01]  /*3210*/  IMAD.SHL.U32 R33, R11, 0x40, RZ ;  /* 0x000000400b217824 */ /* 0x000fe200078e00ff */
[--C-:B0-----:R-:W-:Y:S01]  /*3220*/  SHF.R.U32.HI R12, RZ, 0x2, R0.reuse ;  /* 0x00000002ff0c7819 */ /* 0x101fe20000011600 */
[----:B------:R-:W-:Y:S01]  /*3230*/  UIADD3 UR5, UR9, UR5, URZ ;  /* 0x0000000509057290 */ /* 0x000fe2000fffe03f */
[----:B------:R-:W-:Y:S01]  /*3240*/  LOP3.LUT R14, R0, 0x60, RZ, 0xc0, !PT ;  /* 0x00000060000e7812 */ /* 0x000fe200078ec0ff */
[----:B------:R-:W-:Y:S01]  /*3250*/  IMAD.SHL.U32 R34, R10, 0x100, RZ ;  /* 0x000001000a227824 */ /* 0x000fe200078e00ff */
[----:B------:R-:W-:Y:S01]  /*3260*/  SHF.R.U32.HI R15, RZ, 0x7, R0 ;  /* 0x00000007ff0f7819 */ /* 0x000fe20000011600 */
[----:B------:R-:W-:Y:S01]  /*3270*/  UISETP.GT.U32.AND UP0, UPT, UR5, 0x4, UPT ;  /* 0x000000040500788c */ /* 0x000fe2000bf04070 */
[----:B------:R-:W-:Y:S01]  /*3280*/  LOP3.LUT R13, R12, 0x7, RZ, 0xc0, !PT ;  /* 0x000000070c0d7812 */ /* 0x000fe200078ec0ff */
[C---:B------:R-:W-:Y:S01]  /*3290*/  IMAD.SHL.U32 R26, R0.reuse, 0x2, RZ ;  /* 0x00000002001a7824 */ /* 0x040fe200078e00ff */
[----:B------:R-:W-:Y:S01]  /*32a0*/  SHF.R.U32.HI R14, RZ, 0x1, R14 ;  /* 0x00000001ff0e7819 */ /* 0x000fe2000001160e */
[----:B------:R-:W-:Y:S01]  /*32b0*/  ULDC UR12, c[0x0][0x284] ;  /* 0x0000a100000c7ab9 */ /* 0x000fe20000000800 */
[----:B------:R-:W-:Y:S01]  /*32c0*/  LOP3.LUT R12, R15, 0x1, RZ, 0xc0, !PT ;  /* 0x000000010f0c7812 */ /* 0x000fe200078ec0ff */
[----:B------:R-:W-:Y:S01]  /*32d0*/  UISETP.LT.U32.AND UP0, UPT, UR9, 0x5, UP0 ;  /* 0x000000050900788c */ /* 0x000fe20008701070 */
[----:B------:R-:W-:Y:S01]  /*32e0*/  IADD3 R17, RZ, -R14, -R13 ;  /* 0x8000000eff117210 */ /* 0x000fe20007ffe80d */
[----:B------:R-:W-:Y:S01]  /*32f0*/  UISETP.GE.U32.AND UP1, UPT, UR9, 0x5, UPT ;  /* 0x000000050900788c */ /* 0x000fe2000bf26070 */
[----:B------:R-:W-:Y:S01]  /*3300*/  LOP3.LUT R15, R0, 0x3, RZ, 0xc0, !PT ;  /* 0x00000003000f7812 */ /* 0x000fe200078ec0ff */
[C---:B------:R-:W-:Y:S01]  /*3310*/  IMAD.SHL.U32 R24, R12.reuse, 0x40, RZ ;  /* 0x000000400c187824 */ /* 0x040fe200078e00ff */
[----:B------:R-:W-:Y:S01]  /*3320*/  SHF.R.S32.HI R29, RZ, 0x1f, R7 ;  /* 0x0000001fff1d7819 */ /* 0x000fe20000011407 */
[----:B------:R-:W-:Y:S01]  /*3330*/  UIMAD.WIDE.U32 UR6, UR5, -0x33333333, URZ ;  /* 0xcccccccd050678a5 */ /* 0x000fe2000f8e003f */
[C---:B------:R-:W-:Y:S01]  /*3340*/  LOP3.LUT R26, R33.reuse, 0x6, R26, 0xf8, !PT ;  /* 0x00000006211a7812 */ /* 0x040fe200078ef81a */
[----:B------:R-:W-:Y:S01]  /*3350*/  USEL UR8, URZ, 0x1, !UP0 ;  /* 0x000000013f087887 */ /* 0x000fe2000c000000 */
[----:B------:R-:W-:Y:S01]  /*3360*/  IMAD R17, R12, -0x40, R17 ;  /* 0xffffffc00c117824 */ /* 0x000fe200078e0211 */
[----:B------:R-:W-:Y:S01]  /*3370*/  ULDC.64 UR10, c[0x0][0x5d0] ;  /* 0x00017400000a7ab9 */ /* 0x000fe20000000a00 */
[----:B-1----:R-:W-:Y:S01]  /*3380*/  ISETP.GE.AND P0, PT, R33, R16, PT ;  /* 0x000000102100720c */ /* 0x002fe20003f06270 */
[----:B------:R-:W-:Y:S01]  /*3390*/  IMAD R12, R15, -0x2, R16 ;  /* 0xfffffffe0f0c7824 */ /* 0x000fe200078e0210 */
[----:B------:R-:W-:Y:S01]  /*33a0*/  SHF.R.S32.HI R27, RZ, 0x1f, R26 ;  /* 0x0000001fff1b7819 */ /* 0x000fe2000001141a */
[----:B------:R-:W-:Y:S01]  /*33b0*/  IMAD R16, R29, UR10, RZ ;  /* 0x0000000a1d107c24 */ /* 0x000fe2000f8e02ff */
[----:B------:R-:W-:Y:S01]  /*33c0*/  ISETP.GE.OR P0, PT, R34, UR12, P0 ;  /* 0x0000000c22007c0c */ /* 0x000fe20008706670 */
[----:B------:R-:W-:Y:S01]  /*33d0*/  USHF.R.U32.HI UR6, URZ, 0x2, UR7 ;  /* 0x000000023f067899 */ /* 0x000fe20008011607 */
[----:B------:R-:W-:Y:S01]  /*33e0*/  LOP3.LUT R35, R24, 0x40, R13, 0xe2, !PT ;  /* 0x0000004018237812 */ /* 0x000fe200078ee20d */
[----:B------:R-:W-:Y:S01]  /*33f0*/  ULOP3.LUT UR4, UR4, UR8, URZ, 0x3c, !UPT ;  /* 0x0000000804047292 */ /* 0x000fe2000f8e3c3f */
[----:B------:R-:W-:Y:S01]  /*3400*/  IMAD.WIDE R24, R10, 0x100, RZ ;  /* 0x000001000a187825 */ /* 0x000fe200078e02ff */
[----:B------:R-:W-:Y:S01]  /*3410*/  UIMAD UR5, UR6, -0x5, UR5 ;  /* 0xfffffffb060578a4 */ /* 0x000fe2000f8e0205 */
[----:B------:R-:W-:Y:S01]  /*3420*/  IADD3 R34, -R34, UR12, R17 ;  /* 0x0000000c22227c10 */ /* 0x000fe2000fffe111 */
[----:B------:R-:W-:Y:S01]  /*3430*/  @UP1 ULOP3.LUT UR4, UR4, 0x1, UR6, 0x78, !UPT ;  /* 0x0000000104041892 */ /* 0x000fe2000f8e7806 */
[C---:B------:R-:W-:Y:S01]  /*3440*/  IMAD R13, R7.reuse, UR11, R16 ;  /* 0x0000000b070d7c24 */ /* 0x040fe2000f8e0210 */
[----:B------:R-:W-:Y:S01]  /*3450*/  LOP3.LUT R35, R24, R35, R14, 0xfe, !PT ;  /* 0x0000002318237212 */ /* 0x000fe200078efe0e */
[----:B------:R-:W-:-:S04]  /*3460*/  IMAD.WIDE.U32 R10, R7, UR10, R26 ;  /* 0x0000000a070a7c25 */ /* 0x000fc8000f8e001a */
[----:B------:R-:W-:Y:S02]  /*3470*/  IMAD.IADD R11, R11, 0x1, R13 ;  /* 0x000000010b0b7824 */ /* 0x000fe400078e020d */
[----:B------:R-:W-:Y:S02]  /*3480*/  IMAD.IADD R33, R12, 0x1, -R33 ;  /* 0x000000010c217824 */ /* 0x000fe400078e0a21 */
[----:B------:R-:W-:Y:S01]  /*3490*/  IMAD.MOV.U32 R32, RZ, RZ, -0x1 ;  /* 0xffffffffff207424 */ /* 0x000fe200078e00ff */
[----:B------:R-:W-:Y:S06]  /*34a0*/  @P0 BRA `(.L_x_37) ;  /* 0x0000004800040947 */ /* 0x000fec0003800000 */
[----:B------:R-:W0:Y:S01]  /*34b0*/  LDC.64 R30, c[0x0][0x5c8] ;  /* 0x00017200ff1e7b82 */ /* 0x000e220000000a00 */
[----:B------:R-:W-:Y:S01]  /*34c0*/  ULDC.64 UR6, c[0x0][0x5c0] ;  /* 0x0001700000067ab9 */ /* 0x000fe20000000a00 */
[----:B------:R-:W-:Y:S01]  /*34d0*/  BSSY B0, `(.L_x_37) ;  /* 0x000047e000007945 */ /* 0x000fe20003800000 */
[-C--:B0-----:R-:W-:Y:S02]  /*34e0*/  IMAD R12, R25, R30.reuse, RZ ;  /* 0x0000001e190c7224 */ /* 0x081fe400078e02ff */
[----:B------:R-:W-:-:S04]  /*34f0*/  IMAD.WIDE.U32 R10, R35, R30, R10 ;  /* 0x0000001e230a7225 */ /* 0x000fc800078e000a */
[----:B------:R-:W-:Y:S01]  /*3500*/  IMAD R15, R35, R31, R12 ;  /* 0x0000001f230f7224 */ /* 0x000fe200078e020c */
[----:B------:R-:W-:Y:S01]  /*3510*/  IADD3 R16, P4, R10, UR6, RZ ;  /* 0x000000060a107c10 */ /* 0x000fe2000ff9e0ff */
[C---:B------:R-:W-:Y:S01]  /*3520*/  IMAD.SHL.U32 R13, R30.reuse, 0x80, RZ ;  /* 0x000000801e0d7824 */ /* 0x040fe200078e00ff */
[C---:B------:R-:W-:Y:S01]  /*3530*/  LEA R28, P2, R30.reuse, R10, 0x3 ;  /* 0x0000000a1e1c7211 */ /* 0x040fe200078418ff */
[----:B------:R-:W-:Y:S01]  /*3540*/  IMAD.IADD R36, R11, 0x1, R15 ;  /* 0x000000010b247824 */ /* 0x000fe200078e020f */
[----:B------:R-:W-:Y:S02]  /*3550*/  SHF.L.U64.HI R11, R30, 0x7, R31 ;  /* 0x000000071e0b7819 */ /* 0x000fe4000001021f */
[----:B------:R-:W-:Y:S02]  /*3560*/  IADD3 R12, P1, P0, R10, UR6, R13 ;  /* 0x000000060a0c7c10 */ /* 0x000fe4000f83e00d */
[----:B------:R-:W-:Y:S02]  /*3570*/  IADD3.X R17, R36, UR7, RZ, P4, !PT ;  /* 0x0000000724117c10 */ /* 0x000fe4000a7fe4ff */
[----:B---3-5:R-:W-:-:S02]  /*3580*/  FSETP.NEU.AND P4, PT, R9, RZ, PT ;  /* 0x000000ff0900720b */ /* 0x028fc40003f8d000 */
[----:B------:R-:W-:Y:S02]  /*3590*/  LEA.HI.X R30, R30, R36, R31, 0x3, P2 ;  /* 0x000000241e1e7211 */ /* 0x000fe400010f1c1f */
[C---:B------:R-:W-:Y:S02]  /*35a0*/  IADD3 R14, P2, R28.reuse, UR6, RZ ;  /* 0x000000061c0e7c10 */ /* 0x040fe4000ff5e0ff */
[----:B------:R-:W-:Y:S02]  /*35b0*/  IADD3 R10, P5, P6, R28, UR6, R13 ;  /* 0x000000061c0a7c10 */ /* 0x000fe4000febe00d */
[--C-:B------:R-:W-:Y:S02]  /*35c0*/  IADD3.X R13, R36, UR7, R11.reuse, P1, P0 ;  /* 0x00000007240d7c10 */ /* 0x100fe40008fe040b */
[C---:B------:R-:W-:Y:S02]  /*35d0*/  IADD3.X R15, R30.reuse, UR7, RZ, P2, !PT ;  /* 0x000000071e0f7c10 */ /* 0x040fe400097fe4ff */
[----:B------:R-:W-:Y:S01]  /*35e0*/  IADD3.X R11, R30, UR7, R11, P5, P6 ;  /* 0x000000071e0b7c10 */ /* 0x000fe2000afec40b */
[----:B------:R-:W-:Y:S06]  /*35f0*/  @!P4 BRA `(.L_x_38) ;  /* 0x00000034009cc947 */ /* 0x000fec0003800000 */
[----:B------:R-:W-:Y:S01]  /*3600*/  ULDC.64 UR6, c[0x0][0x5b8] ;  /* 0x00016e0000067ab9 */ /* 0x000fe20000000a00 */
[----:B------:R-:W-:Y:S01]  /*3610*/  ISETP.GE.AND P0, PT, R34, 0x1, PT ;  /* 0x000000012200780c */ /* 0x000fe20003f06270 */
[----:B------:R-:W-:Y:S01]  /*3620*/  IMAD R28, R29, UR6, RZ ;  /* 0x000000061d1c7c24 */ /* 0x000fe2000f8e02ff */
[----:B------:R-:W-:Y:S01]  /*3630*/  ULDC.64 UR10, c[0x0][0x5a8] ;  /* 0x00016a00000a7ab9 */ /* 0x000fe20000000a00 */
[----:B------:R-:W-:Y:S01]  /*3640*/  IMAD.WIDE.U32 R26, R7, UR6, R26 ;  /* 0x00000006071a7c25 */ /* 0x000fe2000f8e001a */
[----:B------:R-:W-:Y:S01]  /*3650*/  ISETP.LT.OR P4, PT, R33, 0x1, !P0 ;  /* 0x000000012100780c */ /* 0x000fe20004781670 */
[----:B------:R-:W-:Y:S02]  /*3660*/  BSSY B1, `(.L_x_39) ;  /* 0x000000c000017945 */ /* 0x000fe40003800000 */
[----:B------:R-:W-:Y:S01]  /*3670*/  IMAD R7, R7, UR7, R28 ;  /* 0x0000000707077c24 */ /* 0x000fe2000f8e021c */
[----:B------:R-:W-:Y:S02]  /*3680*/  ULDC.64 UR6, c[0x0][0x5b0] ;  /* 0x00016c0000067ab9 */ /* 0x000fe40000000a00 */
[----:B------:R-:W-:-:S02]  /*3690*/  IMAD R30, R25, UR6, RZ ;  /* 0x00000006191e7c24 */ /* 0x000fc4000f8e02ff */
[----:B------:R-:W-:Y:S02]  /*36a0*/  IMAD.IADD R27, R27, 0x1, R7 ;  /* 0x000000011b1b7824 */ /* 0x000fe400078e0207 */
[C---:B------:R-:W-:Y:S02]  /*36b0*/  IMAD R7, R35.reuse, UR7, R30 ;  /* 0x0000000723077c24 */ /* 0x040fe4000f8e021e */
[----:B------:R-:W-:-:S03]  /*36c0*/  IMAD.WIDE.U32 R28, R35, UR6, R26 ;  /* 0x00000006231c7c25 */ /* 0x000fc6000f8e001a */
[----:B------:R-:W-:-:S04]  /*36d0*/  IADD3 R28, P1, R28, UR10, RZ ;  /* 0x0000000a1c1c7c10 */ /* 0x000fc8000ff3e0ff */
[--C-:B------:R-:W-:Y:S02]  /*36e0*/  IADD3.X R29, R29, UR11, R7.reuse, P1, !PT ;  /* 0x0000000b1d1d7c10 */ /* 0x100fe40008ffe407 */
[----:B------:R-:W-:Y:S01]  /*36f0*/  PRMT R7, RZ, 0x7610, R7 ;  /* 0x00007610ff077816 */ /* 0x000fe20000000007 */
[----:B------:R-:W-:Y:S06]  /*3700*/  @P4 BRA `(.L_x_40) ;  /* 0x0000000000044947 */ /* 0x000fec0003800000 */
[----:B------:R0:W5:Y:S02]  /*3710*/  LDG.E.U8 R7, desc[UR20][R28.64] ;  /* 0x000000141c077981 */ /* 0x000164000c1e1100 */
.L_x_40:
[----:B------:R-:W-:Y:S05]  /*3720*/  BSYNC B1 ;  /* 0x0000000000017941 */ /* 0x000fea0003800000 */
.L_x_39:
[----:B-----5:R-:W-:Y:S01]  /*3730*/  LOP3.LUT R7, R7, 0xff, RZ, 0xc0, !PT ;  /* 0x000000ff07077812 */ /* 0x020fe200078ec0ff */
[----:B------:R-:W-:Y:S01]  /*3740*/  BSSY B1, `(.L_x_41) ;  /* 0x000000b000017945 */ /* 0x000fe20003800000 */
[----:B------:R-:W-:Y:S02]  /*3750*/  ISETP.LT.OR P2, PT, R33, 0x2, !P0 ;  /* 0x000000022100780c */ /* 0x000fe40004741670 */
[----:B------:R-:W-:-:S05]  /*3760*/  F2FP.F16.E4M3.UNPACK_B R7, R7 ;  /* 0x00000007ff07723e */ /* 0x000fca00020006ff */
[----:B------:R-:W-:Y:S01]  /*3770*/  HADD2.F32 R30, -RZ, R7.H0_H0 ;  /* 0x20000007ff1e7230 */ /* 0x000fe20000004100 */
[----:B------:R-:W-:-:S04]  /*3780*/  PRMT R7, RZ, 0x7610, R7 ;  /* 0x00007610ff077816 */ /* 0x000fc80000000007 */
[----:B------:R-:W-:-:S04]  /*3790*/  FMUL R30, R30, R9 ;  /* 0x000000091e1e7220 */ /* 0x000fc80000400000 */
[----:B--2---:R-:W-:-:S05]  /*37a0*/  FFMA R30, R147, R8, R30 ;  /* 0x00000008931e7223 */ /* 0x004fca000000001e */
[----:B------:R-:W-:-:S05]  /*37b0*/  F2FP.SATFINITE.E4M3.F32.PACK_AB_MERGE_C R31, RZ, R30, RZ ;  /* 0x0000001eff1f723e */ /* 0x000fca00048070ff */
[----:B------:R1:W-:Y:S01]  /*37c0*/  @!P4 STG.E.U8 desc[UR20][R16.64], R31 ;  /* 0x0000001f1000c986 */ /* 0x0003e2000c101114 */
[----:B------:R-:W-:Y:S05]  /*37d0*/  @P2 BRA `(.L_x_42) ;  /* 0x0000000000042947 */ /* 0x000fea0003800000 */
[----:B------:R2:W5:Y:S02]  /*37e0*/  LDG.E.U8 R7, desc[UR20][R28.64+0x1] ;  /* 0x000001141c077981 */ /* 0x000564000c1e1100 */
.L_x_42:
[----:B------:R-:W-:Y:S05]  /*37f0*/  BSYNC B1 ;  /* 0x0000000000017941 */ /* 0x000fea0003800000 */
.L_x_41:
[----:B-----5:R-:W-:Y:S01]  /*3800*/  LOP3.LUT R7, R7, 0xff, RZ, 0xc0, !PT ;  /* 0x000000ff07077812 */ /* 0x020fe200078ec0ff */
[----:B------:R-:W-:Y:S01]  /*3810*/  BSSY B1, `(.L_x_43) ;  /* 0x0000013000017945 */ /* 0x000fe20003800000 */
[----:B------:R-:W-:Y:S02]  /*3820*/  IADD3 R37, P1, R35, 0x8, RZ ;  /* 0x0000000823257810 */ /* 0x000fe40007f3e0ff */
[----:B------:R-:W-:-:S03]  /*3830*/  F2FP.F16.E4M3.UNPACK_B R7, R7 ;  /* 0x00000007ff07723e */ /* 0x000fc600020006ff */
[----:B-1----:R-:W-:Y:S01]  /*3840*/  IMAD.X R31, RZ, RZ, R25, P1 ;  /* 0x000000ffff1f7224 */ /* 0x002fe200008e0619 */
[----:B------:R-:W-:Y:S01]  /*3850*/  ISETP.GE.AND P1, PT, R34, 0x9, PT ;  /* 0x000000092200780c */ /* 0x000fe20003f26270 */
[----:B------:R-:W-:Y:S02]  /*3860*/  HADD2.F32 R30, -RZ, R7.H0_H0 ;  /* 0x20000007ff1e7230 */ /* 0x000fe40000004100 */
[----:B------:R-:W-:Y:S01]  /*3870*/  IMAD R36, R31, UR6, RZ ;  /* 0x000000061f247c24 */ /* 0x000fe2000f8e02ff */
[----:B------:R-:W-:Y:S02]  /*3880*/  ISETP.LT.OR P5, PT, R33, 0x1, !P1 ;  /* 0x000000012100780c */ /* 0x000fe40004fa1670 */
[----:B------:R-:W-:Y:S01]  /*3890*/  FMUL R7, R30, R9 ;  /* 0x000000091e077220 */ /* 0x000fe20000400000 */
[----:B------:R-:W-:-:S04]  /*38a0*/  IMAD.WIDE.U32 R30, R37, UR6, R26 ;  /* 0x00000006251e7c25 */ /* 0x000fc8000f8e001a */
[----:B------:R-:W-:Y:S01]  /*38b0*/  FFMA R7, R142, R8, R7 ;  /* 0x000000088e077223 */ /* 0x000fe20000000007 */
[----:B------:R-:W-:Y:S01]  /*38c0*/  IMAD R37, R37, UR7, R36 ;  /* 0x0000000725257c24 */ /* 0x000fe2000f8e0224 */
[----:B------:R-:W-:-:S03]  /*38d0*/  IADD3 R30, P4, R30, UR10, RZ ;  /* 0x0000000a1e1e7c10 */ /* 0x000fc6000ff9e0ff */
[----:B------:R-:W-:Y:S02]  /*38e0*/  F2FP.SATFINITE.E4M3.F32.PACK_AB_MERGE_C R39, RZ, R7, RZ ;  /* 0x00000007ff27723e */ /* 0x000fe400048070ff */
[----:B------:R-:W-:Y:S02]  /*38f0*/  IADD3.X R31, R31, UR11, R37, P4, !PT ;  /* 0x0000000b1f1f7c10 */ /* 0x000fe4000a7fe425 */
[----:B------:R-:W-:Y:S01]  /*3900*/  PRMT R7, RZ, 0x7610, R7 ;  /* 0x00007610ff077816 */ /* 0x000fe20000000007 */
[----:B------:R1:W-:Y:S01]  /*3910*/  @!P2 STG.E.U8 desc[UR20][R16.64+0x1], R39 ;  /* 0x000001271000a986 */ /* 0x0003e2000c101114 */
[----:B------:R-:W-:Y:S05]  /*3920*/  @P5 BRA `(.L_x_44) ;  /* 0x0000000000045947 */ /* 0x000fea0003800000 */
[----:B------:R3:W5:Y:S02]  /*3930*/  LDG.E.U8 R7, desc[UR20][R30.64] ;  /* 0x000000141e077981 */ /* 0x000764000c1e1100 */
.L_x_44:
[----:B------:R-:W-:Y:S05]  /*3940*/  BSYNC B1 ;  /* 0x0000000000017941 */ /* 0x000fea0003800000 */
.L_x_43:
[----:B-----5:R-:W-:Y:S01]  /*3950*/  LOP3.LUT R7, R7, 0xff, RZ, 0xc0, !PT ;  /* 0x000000ff07077812 */ /* 0x020fe200078ec0ff */
[----:B------:R-:W-:Y:S01]  /*3960*/  BSSY B1, `(.L_x_45) ;  /* 0x000000b000017945 */ /* 0x000fe20003800000 */
[----:B------:R-:W-:Y:S02]  /*3970*/  ISETP.LT.OR P2, PT, R33, 0x2, !P1 ;  /* 0x000000022100780c */ /* 0x000fe40004f41670 */
[----:B------:R-:W-:-:S05]  /*3980*/  F2FP.F16.E4M3.UNPACK_B R7, R7 ;  /* 0x00000007ff07723e */ /* 0x000fca00020006ff */
[----:B------:R-:W-:Y:S01]  /*3990*/  HADD2.F32 R36, -RZ, R7.H0_H0 ;  /* 0x20000007ff247230 */ /* 0x000fe20000004100 */
[----:B------:R-:W-:-:S04]  /*39a0*/  PRMT R7, RZ, 0x7610, R7 ;  /* 0x00007610ff077816 */ /* 0x000fc80000000007 */
[----:B------:R-:W-:-:S04]  /*39b0*/  FMUL R36, R36, R9 ;  /* 0x0000000924247220 */ /* 0x000fc80000400000 */
[----:B------:R-:W-:-:S05]  /*39c0*/  FFMA R36, R145, R8, R36 ;  /* 0x0000000891247223 */ /* 0x000fca0000000024 */
[----:B------:R-:W-:-:S05]  /*39d0*/  F2FP.SATFINITE.E4M3.F32.PACK_AB_MERGE_C R37, RZ, R36, RZ ;  /* 0x00000024ff25723e */ /* 0x000fca00048070ff */
[----:B------:R4:W-:Y:S01]  /*39e0*/  @!P5 STG.E.U8 desc[UR20][R14.64], R37 ;  /* 0x000000250e00d986 */ /* 0x0009e2000c101114 */
[----:B------:R-:W-:Y:S05]  /*39f0*/  @P2 BRA `(.L_x_46) ;  /* 0x0000000000042947 */ /* 0x000fea0003800000 */
[----:B------:R0:W5:Y:S02]  /*3a00*/  LDG.E.U8 R7, desc[UR20][R30.64+0x1] ;  /* 0x000001141e077981 */ /* 0x000164000c1e1100 */
.L_x_46:
[----:B------:R-:W-:Y:S05]  /*3a10*/  BSYNC B1 ;  /* 0x0000000000017941 */ /* 0x000fea0003800000 */
.L_x_45:
[----:B-----5:R-:W-:Y:S01]  /*3a20*/  LOP3.LUT R7, R7, 0xff, RZ, 0xc0, !PT ;  /* 0x000000ff07077812 */ /* 0x020fe200078ec0ff */
[----:B------:R-:W-:Y:S01]  /*3a30*/  BSSY B1, `(.L_x_47) ;  /* 0x000000b000017945 */ /* 0x000fe20003800000 */
[----:B------:R-:W-:Y:S02]  /*3a40*/  ISETP.LT.OR P4, PT, R33, 0x9, !P0 ;  /* 0x000000092100780c */ /* 0x000fe40004781670 */
[----:B------:R-:W-:-:S05]  /*3a50*/  F2FP.F16.E4M3.UNPACK_B R7, R7 ;  /* 0x00000007ff07723e */ /* 0x000fca00020006ff */
[----:B------:R-:W-:-:S05]  /*3a60*/  HADD2.F32 R36, -RZ, R7.H0_H0 ;  /* 0x20000007ff247230 */ /* 0x000fca0000004100 */
[----:B------:R-:W-:-:S04]  /*3a70*/  FMUL R7, R36, R9 ;  /* 0x0000000924077220 */ /* 0x000fc80000400000 */
[----:B------:R-:W-:-:S05]  /*3a80*/  FFMA R7, R140, R8, R7 ;  /* 0x000000088c077223 */ /* 0x000fca0000000007 */
[----:B----4-:R-:W-:Y:S02]  /*3a90*/  F2FP.SATFINITE.E4M3.F32.PACK_AB_MERGE_C R37, RZ, R7, RZ ;  /* 0x00000007ff25723e */ /* 0x010fe400048070ff */
[----:B------:R-:W-:-:S03]  /*3aa0*/  PRMT R7, RZ, 0x7610, R7 ;  /* 0x00007610ff077816 */ /* 0x000fc60000000007 */
[----:B------:R4:W-:Y:S01]  /*3ab0*/  @!P2 STG.E.U8 desc[UR20][R14.64+0x1], R37 ;  /* 0x000001250e00a986 */ /* 0x0009e2000c101114 */
[----:B------:R-:W-:Y:S05]  /*3ac0*/  @P4 BRA `(.L_x_48) ;  /* 0x0000000000044947 */ /* 0x000fea0003800000 */
[----:B------:R0:W5:Y:S02]  /*3ad0*/  LDG.E.U8 R7, desc[UR20][R28.64+0x8] ;  /* 0x000008141c077981 */ /* 0x000164000c1e1100 */
.L_x_48:
[----:B------:R-:W-:Y:S05]  /*3ae0*/  BSYNC B1 ;  /* 0x0000000000017941 */ /* 0x000fea0003800000 */
.L_x_47:
        /* <DEDUP_REMOVED lines=8> */
[----:B----4-:R-:W-:-:S05]  /*3b70*/  F2FP.SATFINITE.E4M3.F32.PACK_AB_MERGE_C R37, RZ, R36, RZ ;  /* 0x00000024ff25723e */ /* 0x010fca00048070ff */
[----:B------:R4:W-:Y:S01]  /*3b80*/  @!P4 STG.E.U8 desc[UR20][R16.64+0x8], R37 ;  /* 0x000008251000c986 */ /* 0x0009e2000c101114 */
[----:B------:R-:W-:Y:S05]  /*3b90*/  @P2 BRA `(.L_x_50) ;  /* 0x0000000000042947 */ /* 0x000fea0003800000 */
[----:B------:R0:W5:Y:S02]  /*3ba0*/  LDG.E.U8 R7, desc[UR20][R28.64+0x9] ;  /* 0x000009141c077981 */ /* 0x000164000c1e1100 */
.L_x_50:
[----:B------:R-:W-:Y:S05]  /*3bb0*/  BSYNC B1 ;  /* 0x0000000000017941 */ /* 0x000fea0003800000 */
.L_x_49:
        /* <DEDUP_REMOVED lines=12> */
.L_x_52:
[----:B------:R-:W-:Y:S05]  /*3c80*/  BSYNC B1 ;  /* 0x0000000000017941 */ /* 0x000fea0003800000 */
.L_x_51:
        /* <DEDUP_REMOVED lines=12> */
.L_x_54:
[----:B------:R-:W-:Y:S05]  /*3d50*/  BSYNC B1 ;  /* 0x0000000000017941 */ /* 0x000fea0003800000 */
.L_x_53:
        /* <DEDUP_REMOVED lines=12> */
.L_x_56:
[----:B------:R-:W-:Y:S05]  /*3e20*/  BSYNC B1 ;  /* 0x0000000000017941 */ /* 0x000fea0003800000 */
.L_x_55:
        /* <DEDUP_REMOVED lines=12> */
.L_x_58:
[----:B------:R-:W-:Y:S05]  /*3ef0*/  BSYNC B1 ;  /* 0x0000000000017941 */ /* 0x000fea0003800000 */
.L_x_57:
        /* <DEDUP_REMOVED lines=12> */
.L_x_60:
[----:B------:R-:W-:Y:S05]  /*3fc0*/  BSYNC B1 ;  /* 0x0000000000017941 */ /* 0x000fea0003800000 */
.L_x_59:
        /* <DEDUP_REMOVED lines=12> */
.L_x_62:
[----:B------:R-:W-:Y:S05]  /*4090*/  BSYNC B1 ;  /* 0x0000000000017941 */ /* 0x000fea0003800000 */
.L_x_61:
        /* <DEDUP_REMOVED lines=12> */
.L_x_64:
[----:B------:R-:W-:Y:S05]  /*4160*/  BSYNC B1 ;  /* 0x0000000000017941 */ /* 0x000fea0003800000 */
.L_x_63:
        /* <DEDUP_REMOVED lines=12> */
.L_x_66:
[----:B------:R-:W-:Y:S05]  /*4230*/  BSYNC B1 ;  /* 0x0000000000017941 */ /* 0x000fea0003800000 */
.L_x_65:
        /* <DEDUP_REMOVED lines=12> */
.L_x_68:
[----:B------:R-:W-:Y:S05]  /*4300*/  BSYNC B1 ;  /* 0x0000000000017941 */ /* 0x000fea0003800000 */
.L_x_67:
        /* <DEDUP_REMOVED lines=12> */
.L_x_70:
[----:B------:R-:W-:Y:S05]  /*43d0*/  BSYNC B1 ;  /* 0x0000000000017941 */ /* 0x000fea0003800000 */
.L_x_69:
        /* <DEDUP_REMOVED lines=12> */
.L_x_72:
[----:B------:R-:W-:Y:S05]  /*44a0*/  BSYNC B1 ;  /* 0x0000000000017941 */ /* 0x000fea0003800000 */
.L_x_71:
        /* <DEDUP_REMOVED lines=12> */
.L_x_74:
[----:B------:R-:W-:Y:S05]  /*4570*/  BSYNC B1 ;  /* 0x0000000000017941 */ /* 0x000fea0003800000 */
.L_x_73:
        /* <DEDUP_REMOVED lines=12> */
.L_x_76:
[----:B------:R-:W-:Y:S05]  /*4640*/  BSYNC B1 ;  /* 0x0000000000017941 */ /* 0x000fea0003800000 */
.L_x_75:
        /* <DEDUP_REMOVED lines=12> */
.L_x_78:
[----:B------:R-:W-:Y:S05]  /*4710*/  BSYNC B1 ;  /* 0x0000000000017941 */ /* 0x000fea0003800000 */
.L_x_77:
        /* <DEDUP_REMOVED lines=12> */
.L_x_80:
[----:B------:R-:W-:Y:S05]  /*47e0*/  BSYNC B1 ;  /* 0x0000000000017941 */ /* 0x000fea0003800000 */
.L_x_79:
        /* <DEDUP_REMOVED lines=12> */
.L_x_82:
[----:B------:R-:W-:Y:S05]  /*48b0*/  BSYNC B1 ;  /* 0x0000000000017941 */ /* 0x000fea0003800000 */
.L_x_81:
        /* <DEDUP_REMOVED lines=12> */
.L_x_84:
[----:B------:R-:W-:Y:S05]  /*4980*/  BSYNC B1 ;  /* 0x0000000000017941 */ /* 0x000fea0003800000 */
.L_x_83:
        /* <DEDUP_REMOVED lines=12> */
.L_x_86:
[----:B------:R-:W-:Y:S05]  /*4a50*/  BSYNC B1 ;  /* 0x0000000000017941 */ /* 0x000fea0003800000 */
.L_x_85:
        /* <DEDUP_REMOVED lines=12> */
.L_x_88:
[----:B------:R-:W-:Y:S05]  /*4b20*/  BSYNC B1 ;  /* 0x0000000000017941 */ /* 0x000fea0003800000 */
.L_x_87:
        /* <DEDUP_REMOVED lines=12> */
.L_x_90:
[----:B------:R-:W-:Y:S05]  /*4bf0*/  BSYNC B1 ;  /* 0x0000000000017941 */ /* 0x000fea0003800000 */
.L_x_89:
        /* <DEDUP_REMOVED lines=12> */
.L_x_92:
[----:B------:R-:W-:Y:S05]  /*4cc0*/  BSYNC B1 ;  /* 0x0000000000017941 */ /* 0x000fea0003800000 */
.L_x_91:
        /* <DEDUP_REMOVED lines=12> */
.L_x_94:
[----:B------:R-:W-:Y:S05]  /*4d90*/  BSYNC B1 ;  /* 0x0000000000017941 */ /* 0x000fea0003800000 */
.L_x_93:
        /* <DEDUP_REMOVED lines=12> */
.L_x_96:
[----:B------:R-:W-:Y:S05]  /*4e60*/  BSYNC B1 ;  /* 0x0000000000017941 */ /* 0x000fea0003800000 */
.L_x_95:
        /* <DEDUP_REMOVED lines=12> */
.L_x_98:
[----:B------:R-:W-:Y:S05]  /*4f30*/  BSYNC B1 ;  /* 0x0000000000017941 */ /* 0x000fea0003800000 */
.L_x_97:
[----:B-----5:R-:W-:Y:S01]  /*4f40*/  LOP3.LUT R7, R7, 0xff, RZ, 0xc0, !PT ;  /* 0x000000ff07077812 */ /* 0x020fe200078ec0ff */
[----:B------:R-:W-:Y:S01]  /*4f50*/  BSSY B1, `(.L_x_99) ;  /* 0x000000b000017945 */ /* 0x000fe20003800000 */
[----:B------:R-:W-:Y:S02]  /*4f60*/  ISETP.LT.OR P2, PT, R33, 0x39, !P1 ;  /* 0x000000392100780c */ /* 0x000fe40004f41670 */
[----:B------:R-:W-:-:S05]  /*4f70*/  F2FP.F16.E4M3.UNPACK_B R7, R7 ;  /* 0x00000007ff07723e */ /* 0x000fca00020006ff */
[----:B0-2---:R-:W-:-:S05]  /*4f80*/  HADD2.F32 R28, -RZ, R7.H0_H0 ;  /* 0x20000007ff1c7230 */ /* 0x005fca0000004100 */
[----:B------:R-:W-:-:S04]  /*4f90*/  FMUL R7, R28, R9 ;  /* 0x000000091c077220 */ /* 0x000fc80000400000 */
[----:B------:R-:W-:-:S05]  /*4fa0*/  FFMA R7, R114, R8, R7 ;  /* 0x0000000872077223 */ /* 0x000fca0000000007 */
[----:B------:R-:W-:Y:S02]  /*4fb0*/  F2FP.SATFINITE.E4M3.F32.PACK_AB_MERGE_C R29, RZ, R7, RZ ;  /* 0x00000007ff1d723e */ /* 0x000fe400048070ff */
[----:B------:R-:W-:-:S03]  /*4fc0*/  PRMT R7, RZ, 0x7610, R7 ;  /* 0x00007610ff077816 */ /* 0x000fc60000000007 */
[----:B------:R0:W-:Y:S01]  /*4fd0*/  @!P0 STG.E.U8 desc[UR20][R16.64+0x39], R29 ;  /* 0x0000391d10008986 */ /* 0x0001e2000c101114 */
[----:B------:R-:W-:Y:S05]  /*4fe0*/  @P2 BRA `(.L_x_100) ;  /* 0x0000000000042947 */ /* 0x000fea0003800000 */
[----:B------:R2:W5:Y:S02]  /*4ff0*/  LDG.E.U8 R7, desc[UR20][R30.64+0x38] ;  /* 0x000038141e077981 */ /* 0x000564000c1e1100 */
.L_x_100:
[----:B------:R-:W-:Y:S05]  /*5000*/  BSYNC B1 ;  /* 0x0000000000017941 */ /* 0x000fea0003800000 */
.L_x_99:
[----:B-----5:R-:W-:Y:S01]  /*5010*/  LOP3.LUT R7, R7, 0xff, RZ, 0xc0, !PT ;  /* 0x000000ff07077812 */ /* 0x020fe200078ec0ff */
[----:B------:R-:W-:Y:S01]  /*5020*/  BSSY B1, `(.L_x_101) ;  /* 0x000000b000017945 */ /* 0x000fe20003800000 */
[----:B------:R-:W-:Y:S02]  /*5030*/  ISETP.LT.OR P1, PT, R33, 0x3a, !P1 ;  /* 0x0000003a2100780c */ /* 0x000fe40004f21670 */
[----:B------:R-:W-:-:S05]  /*5040*/  F2FP.F16.E4M3.UNPACK_B R7, R7 ;  /* 0x00000007ff07723e */ /* 0x000fca00020006ff */
[----:B01--4-:R-:W-:Y:S01]  /*5050*/  HADD2.F32 R16, -RZ, R7.H0_H0 ;  /* 0x20000007ff107230 */ /* 0x013fe20000004100 */
[----:B------:R-:W-:-:S04]  /*5060*/  PRMT R7, RZ, 0x7610, R7 ;  /* 0x00007610ff077816 */ /* 0x000fc80000000007 */
[----:B------:R-:W-:-:S04]  /*5070*/  FMUL R16, R16, R9 ;  /* 0x0000000910107220 */ /* 0x000fc80000400000 */
[----:B------:R-:W-:-:S05]  /*5080*/  FFMA R16, R117, R8, R16 ;  /* 0x0000000875107223 */ /* 0x000fca0000000010 */
[----:B------:R-:W-:-:S05]  /*5090*/  F2FP.SATFINITE.E4M3.F32.PACK_AB_MERGE_C R17, RZ, R16, RZ ;  /* 0x00000010ff11723e */ /* 0x000fca00048070ff */
[----:B------:R0:W-:Y:S01]  /*50a0*/  @!P2 STG.E.U8 desc[UR20][R14.64+0x38], R17 ;  /* 0x000038110e00a986 */ /* 0x0001e2000c101114 */
[----:B------:R-:W-:Y:S05]  /*50b0*/  @P1 BRA `(.L_x_102) ;  /* 0x0000000000041947 */ /* 0x000fea0003800000 */
[----:B------:R1:W5:Y:S02]  /*50c0*/  LDG.E.U8 R7, desc[UR20][R30.64+0x39] ;  /* 0x000039141e077981 */ /* 0x000364000c1e1100 */
.L_x_102:
[----:B------:R-:W-:Y:S05]  /*50d0*/  BSYNC B1 ;  /* 0x0000000000017941 */ /* 0x000fea0003800000 */
.L_x_101:
[----:B-----5:R-:W-:Y:S01]  /*50e0*/  LOP3.LUT R7, R7, 0xff, RZ, 0xc0, !PT ;  /* 0x000000ff07077812 */ /* 0x020fe200078ec0ff */
[----:B------:R-:W-:Y:S01]  /*50f0*/  BSSY B1, `(.L_x_103) ;  /* 0x0000013000017945 */ /* 0x000fe20003800000 */
[----:B------:R-:W-:Y:S02]  /*5100*/  IADD3 R29, P0, R35, 0x80, RZ ;  /* 0x00000080231d7810 */ /* 0x000fe40007f1e0ff */
[----:B------:R-:W-:-:S03]  /*5110*/  F2FP.F16.E4M3.UNPACK_B R7, R7 ;  /* 0x00000007ff07723e */ /* 0x000fc600020006ff */
[----:B0-----:R-:W-:Y:S01]  /*5120*/  IMAD.X R17, RZ, RZ, R25, P0 ;  /* 0x000000ffff117224 */ /* 0x001fe200000e0619 */
        /* <DEDUP_REMOVED lines=9> */
[----:B-123--:R-:W-:Y:S02]  /*51c0*/  F2FP.SATFINITE.E4M3.F32.PACK_AB_MERGE_C R31, RZ, R7, RZ ;  /* 0x00000007ff1f723e */ /* 0x00efe400048070ff */
[----:B------:R-:W-:Y:S02]  /*51d0*/  IADD3.X R17, R17, UR11, R29, P2, !PT ;  /* 0x0000000b11117c10 */ /* 0x000fe400097fe41d */
[----:B------:R-:W-:Y:S01]  /*51e0*/  PRMT R7, RZ, 0x7610, R7 ;  /* 0x00007610ff077816 */ /* 0x000fe20000000007 */
[----:B------:R0:W-:Y:S01]  /*51f0*/  @!P1 STG.E.U8 desc[UR20][R14.64+0x39], R31 ;  /* 0x0000391f0e009986 */ /* 0x0001e2000c101114 */
[----:B------:R-:W-:Y:S05]  /*5200*/  @P4 BRA `(.L_x_104) ;  /* 0x0000000000044947 */ /* 0x000fea0003800000 */
[----:B------:R1:W5:Y:S02]  /*5210*/  LDG.E.U8 R7, desc[UR20][R16.64] ;  /* 0x0000001410077981 */ /* 0x000364000c1e1100 */
.L_x_104:
[----:B------:R-:W-:Y:S05]  /*5220*/  BSYNC B1 ;  /* 0x0000000000017941 */ /* 0x000fea0003800000 */
.L_x_103:
[----:B-----5:R-:W-:Y:S01]  /*5230*/  LOP3.LUT R7, R7, 0xff, RZ, 0xc0, !PT ;  /* 0x000000ff07077812 */ /* 0x020fe200078ec0ff */
[----:B------:R-:W-:Y:S01]  /*5240*/  BSSY B1, `(.L_x_105) ;  /* 0x000000b000017945 */ /* 0x000fe20003800000 */
[----:B------:R-:W-:Y:S02]  /*5250*/  ISETP.LT.OR P2, PT, R33, 0x2, !P0 ;  /* 0x000000022100780c */ /* 0x000fe40004741670 */
[----:B------:R-:W-:-:S05]  /*5260*/  F2FP.F16.E4M3.UNPACK_B R7, R7 ;  /* 0x00000007ff07723e */ /* 0x000fca00020006ff */
[----:B0-----:R-:W-:Y:S01]  /*5270*/  HADD2.F32 R14, -RZ, R7.H0_H0 ;  /* 0x20000007ff0e7230 */ /* 0x001fe20000004100 */
[----:B------:R-:W-:-:S04]  /*5280*/  PRMT R7, RZ, 0x7610, R7 ;  /* 0x00007610ff077816 */ /* 0x000fc80000000007 */
[----:B------:R-:W-:-:S04]  /*5290*/  FMUL R14, R14, R9 ;  /* 0x000000090e0e7220 */ /* 0x000fc80000400000 */
[----:B------:R-:W-:-:S05]  /*52a0*/  FFMA R14, R115, R8, R14 ;  /* 0x00000008730e7223 */ /* 0x000fca000000000e */
[----:B------:R-:W-:-:S05]  /*52b0*/  F2FP.SATFINITE.E4M3.F32.PACK_AB_MERGE_C R15, RZ, R14, RZ ;  /* 0x0000000eff0f723e */ /* 0x000fca00048070ff */
[----:B------:R0:W-:Y:S01]  /*52c0*/  @!P4 STG.E.U8 desc[UR20][R12.64], R15 ;  /* 0x0000000f0c00c986 */ /* 0x0001e2000c101114 */
[----:B------:R-:W-:Y:S05]  /*52d0*/  @P2 BRA `(.L_x_106) ;  /* 0x0000000000042947 */ /* 0x000fea0003800000 */
[----:B------:R2:W5:Y:S02]  /*52e0*/  LDG.E.U8 R7, desc[UR20][R16.64+0x1] ;  /* 0x0000011410077981 */ /* 0x000564000c1e1100 */
.L_x_106:
[----:B------:R-:W-:Y:S05]  /*52f0*/  BSYNC B1 ;  /* 0x0000000000017941 */ /* 0x000fea0003800000 */
.L_x_105:
[----:B-----5:R-:W-:Y:S01]  /*5300*/  LOP3.LUT R7, R7, 0xff, RZ, 0xc0, !PT ;  /* 0x000000ff07077812 */ /* 0x020fe200078ec0ff */
[----:B------:R-:W-:Y:S01]  /*5310*/  BSSY B1, `(.L_x_107) ;  /* 0x0000013000017945 */ /* 0x000fe20003800000 */
[----:B------:R-:W-:Y:S02]  /*5320*/  IADD3 R35, P1, R35, 0x88, RZ ;  /* 0x0000008823237810 */ /* 0x000fe40007f3e0ff */
[----:B------:R-:W-:-:S03]  /*5330*/  F2FP.F16.E4M3.UNPACK_B R7, R7 ;  /* 0x00000007ff07723e */ /* 0x000fc600020006ff */
[----:B------:R-:W-:Y:S01]  /*5340*/  IMAD.X R24, RZ, RZ, R25, P1 ;  /* 0x000000ffff187224 */ /* 0x000fe200008e0619 */
[----:B------:R-:W-:Y:S01]  /*5350*/  ISETP.GE.AND P1, PT, R34, 0x89, PT ;  /* 0x000000892200780c */ /* 0x000fe20003f26270 */
[----:B------:R-:W-:Y:S02]  /*5360*/  HADD2.F32 R14, -RZ, R7.H0_H0 ;  /* 0x20000007ff0e7230 */ /* 0x000fe40000004100 */
[----:B------:R-:W-:Y:S01]  /*5370*/  IMAD R24, R24, UR6, RZ ;  /* 0x0000000618187c24 */ /* 0x000fe2000f8e02ff */
[----:B------:R-:W-:Y:S01]  /*5380*/  ISETP.LT.OR P5, PT, R33, 0x1, !P1 ;  /* 0x000000012100780c */ /* 0x000fe20004fa1670 */
[----:B------:R-:W-:-:S04]  /*5390*/  IMAD.WIDE.U32 R26, R35, UR6, R26 ;  /* 0x00000006231a7c25 */ /* 0x000fc8000f8e001a */
[----:B------:R-:W-:Y:S01]  /*53a0*/  FMUL R7, R14, R9 ;  /* 0x000000090e077220 */ /* 0x000fe20000400000 */
[----:B------:R-:W-:-:S03]  /*53b0*/  IMAD R35, R35, UR7, R24 ;  /* 0x0000000723237c24 */ /* 0x000fc6000f8e0218 */
[----:B------:R-:W-:Y:S01]  /*53c0*/  FFMA R7, R110, R8, R7 ;  /* 0x000000086e077223 */ /* 0x000fe20000000007 */
[----:B------:R-:W-:-:S04]  /*53d0*/  IADD3 R14, P4, R26, UR10, RZ ;  /* 0x0000000a1a0e7c10 */ /* 0x000fc8000ff9e0ff */
[----:B------:R-:W-:Y:S02]  /*53e0*/  F2FP.SATFINITE.E4M3.F32.PACK_AB_MERGE_C R25, RZ, R7, RZ ;  /* 0x00000007ff19723e */ /* 0x000fe400048070ff */
[----:B0-----:R-:W-:Y:S02]  /*53f0*/  IADD3.X R15, R27, UR11, R35, P4, !PT ;  /* 0x0000000b1b0f7c10 */ /* 0x001fe4000a7fe423 */
[----:B------:R-:W-:Y:S01]  /*5400*/  PRMT R7, RZ, 0x7610, R7 ;  /* 0x00007610ff077816 */ /* 0x000fe20000000007 */
[----:B------:R0:W-:Y:S01]  /*5410*/  @!P2 STG.E.U8 desc[UR20][R12.64+0x1], R25 ;  /* 0x000001190c00a986 */ /* 0x0001e2000c101114 */
[----:B------:R-:W-:Y:S05]  /*5420*/  @P5 BRA `(.L_x_108) ;  /* 0x0000000000045947 */ /* 0x000fea0003800000 */
[----:B------:R3:W5:Y:S02]  /*5430*/  LDG.E.U8 R7, desc[UR20][R14.64] ;  /* 0x000000140e077981 */ /* 0x000764000c1e1100 */
.L_x_108:
[----:B------:R-:W-:Y:S05]  /*5440*/  BSYNC B1 ;  /* 0x0000000000017941 */ /* 0x000fea0003800000 */
.L_x_107:
        /* <DEDUP_REMOVED lines=8> */
[----:B0-----:R-:W-:-:S05]  /*54d0*/  F2FP.SATFINITE.E4M3.F32.PACK_AB_MERGE_C R25, RZ, R24, RZ ;  /* 0x00000018ff19723e */ /* 0x001fca00048070ff */
[----:B------:R0:W-:Y:S01]  /*54e0*/  @!P5 STG.E.U8 desc[UR20][R10.64], R25 ;  /* 0x000000190a00d986 */ /* 0x0001e2000c101114 */
[----:B------:R-:W-:Y:S05]  /*54f0*/  @P2 BRA `(.L_x_110) ;  /* 0x0000000000042947 */ /* 0x000fea0003800000 */
[----:B------:R4:W5:Y:S02]  /*5500*/  LDG.E.U8 R7, desc[UR20][R14.64+0x1] ;  /* 0x000001140e077981 */ /* 0x000964000c1e1100 */
.L_x_110:
[----:B------:R-:W-:Y:S05]  /*5510*/  BSYNC B1 ;  /* 0x0000000000017941 */ /* 0x000fea0003800000 */
.L_x_109:
[----:B-----5:R-:W-:Y:S01]  /*5520*/  LOP3.LUT R7, R7, 0xff, RZ, 0xc0, !PT ;  /* 0x000000ff07077812 */ /* 0x020fe200078ec0ff */
[----:B------:R-:W-:Y:S01]  /*5530*/  BSSY B1, `(.L_x_111) ;  /* 0x000000b000017945 */ /* 0x000fe20003800000 */
[----:B------:R-:W-:Y:S02]  /*5540*/  ISETP.LT.OR P4, PT, R33, 0x9, !P0 ;  /* 0x000000092100780c */ /* 0x000fe40004781670 */
[----:B------:R-:W-:-:S05]  /*5550*/  F2FP.F16.E4M3.UNPACK_B R7, R7 ;  /* 0x00000007ff07723e */ /* 0x000fca00020006ff */
[----:B------:R-:W-:-:S05]  /*5560*/  HADD2.F32 R24, -RZ, R7.H0_H0 ;  /* 0x20000007ff187230 */ /* 0x000fca0000004100 */
[----:B------:R-:W-:-:S04]  /*5570*/  FMUL R7, R24, R9 ;  /* 0x0000000918077220 */ /* 0x000fc80000400000 */
[----:B------:R-:W-:-:S05]  /*5580*/  FFMA R7, R108, R8, R7 ;  /* 0x000000086c077223 */ /* 0x000fca0000000007 */
[----:B0-----:R-:W-:Y:S02]  /*5590*/  F2FP.SATFINITE.E4M3.F32.PACK_AB_MERGE_C R25, RZ, R7, RZ ;  /* 0x00000007ff19723e */ /* 0x001fe400048070ff */
[----:B------:R-:W-:-:S03]  /*55a0*/  PRMT R7, RZ, 0x7610, R7 ;  /* 0x00007610ff077816 */ /* 0x000fc60000000007 */
[----:B------:R0:W-:Y:S01]  /*55b0*/  @!P2 STG.E.U8 desc[UR20][R10.64+0x1], R25 ;  /* 0x000001190a00a986 */ /* 0x0001e2000c101114 */
[----:B------:R-:W-:Y:S05]  /*55c0*/  @P4 BRA `(.L_x_112) ;  /* 0x0000000000044947 */ /* 0x000fea0003800000 */
[----:B------:R0:W5:Y:S02]  /*55d0*/  LDG.E.U8 R7, desc[UR20][R16.64+0x8] ;  /* 0x0000081410077981 */ /* 0x000164000c1e1100 */
.L_x_112:
[----:B------:R-:W-:Y:S05]  /*55e0*/  BSYNC B1 ;  /* 0x0000000000017941 */ /* 0x000fea0003800000 */
.L_x_111:
        /* <DEDUP_REMOVED lines=12> */
.L_x_114:
[----:B------:R-:W-:Y:S05]  /*56b0*/  BSYNC B1 ;  /* 0x0000000000017941 */ /* 0x000fea0003800000 */
.L_x_113:
        /* <DEDUP_REMOVED lines=12> */
.L_x_116:
[----:B------:R-:W-:Y:S05]  /*5780*/  BSYNC B1 ;  /* 0x0000000000017941 */ /* 0x000fea0003800000 */
.L_x_115:
        /* <DEDUP_REMOVED lines=12> */
.L_x_118:
[----:B------:R-:W-:Y:S05]  /*5850*/  BSYNC B1 ;  /* 0x0000000000017941 */ /* 0x000fea0003800000 */
.L_x_117:
        /* <DEDUP_REMOVED lines=12> */
.L_x_120:
[----:B------:R-:W-:Y:S05]  /*5920*/  BSYNC B1 ;  /* 0x0000000000017941 */ /* 0x000fea0003800000 */
.L_x_119:
        /* <DEDUP_REMOVED lines=12> */
.L_x_122:
[----:B------:R-:W-:Y:S05]  /*59f0*/  BSYNC B1 ;  /* 0x0000000000017941 */ /* 0x000fea0003800000 */
.L_x_121:
        /* <DEDUP_REMOVED lines=12> */
.L_x_124:
[----:B------:R-:W-:Y:S05]  /*5ac0*/  BSYNC B1 ;  /* 0x0000000000017941 */ /* 0x000fea0003800000 */
.L_x_123:
        /* <DEDUP_REMOVED lines=12> */
.L_x_126:
[----:B------:R-:W-:Y:S05]  /*5b90*/  BSYNC B1 ;  /* 0x0000000000017941 */ /* 0x000fea0003800000 */
.L_x_125:
        /* <DEDUP_REMOVED lines=12> */
.L_x_128:
[----:B------:R-:W-:Y:S05]  /*5c60*/  BSYNC B1 ;  /* 0x0000000000017941 */ /* 0x000fea0003800000 */
.L_x_127:
        /* <DEDUP_REMOVED lines=12> */
.L_x_130:
[----:B------:R-:W-:Y:S05]  /*5d30*/  BSYNC B1 ;  /* 0x0000000000017941 */ /* 0x000fea0003800000 */
.L_x_129:
        /* <DEDUP_REMOVED lines=12> */
.L_x_132:
[----:B------:R-:W-:Y:S05]  /*5e00*/  BSYNC B1 ;  /* 0x0000000000017941 */ /* 0x000fea0003800000 */
.L_x_131:
        /* <DEDUP_REMOVED lines=12> */
.L_x_134:
[----:B------:R-:W-:Y:S05]  /*5ed0*/  BSYNC B1 ;  /* 0x0000000000017941 */ /* 0x000fea0003800000 */
.L_x_133:
        /* <DEDUP_REMOVED lines=12> */
.L_x_136:
[----:B------:R-:W-:Y:S05]  /*5fa0*/  BSYNC B1 ;  /* 0x0000000000017941 */ /* 0x000fea0003800000 */
.L_x_135:
        /* <DEDUP_REMOVED lines=12> */
.L_x_138:
[----:B------:R-:W-:Y:S05]  /*6070*/  BSYNC B1 ;  /* 0x0000000000017941 */ /* 0x000fea0003800000 */
.L_x_137:
        /* <DEDUP_REMOVED lines=12> */
.L_x_140:
[----:B------:R-:W-:Y:S05]  /*6140*/  BSYNC B1 ;  /* 0x0000000000017941 */ /* 0x000fea0003800000 */
.L_x_139:
        /* <DEDUP_REMOVED lines=12> */
.L_x_142:
[----:B------:R-:W-:Y:S05]  /*6210*/  BSYNC B1 ;  /* 0x0000000000017941 */ /* 0x000fea0003800000 */
.L_x_141:
        /* <DEDUP_REMOVED lines=12> */
.L_x_144:
[----:B------:R-:W-:Y:S05]  /*62e0*/  BSYNC B1 ;  /* 0x0000000000017941 */ /* 0x000fea0003800000 */
.L_x_143:
        /* <DEDUP_REMOVED lines=12> */
.L_x_146:
[----:B------:R-:W-:Y:S05]  /*63b0*/  BSYNC B1 ;  /* 0x0000000000017941 */ /* 0x000fea0003800000 */
.L_x_145:
        /* <DEDUP_REMOVED lines=12> */
.L_x_148:
[----:B------:R-:W-:Y:S05]  /*6480*/  BSYNC B1 ;  /* 0x0000000000017941 */ /* 0x000fea0003800000 */
.L_x_147:
        /* <DEDUP_REMOVED lines=12> */
.L_x_150:
[----:B------:R-:W-:Y:S05]  /*6550*/  BSYNC B1 ;  /* 0x0000000000017941 */ /* 0x000fea0003800000 */
.L_x_149:
        /* <DEDUP_REMOVED lines=12> */
.L_x_152:
[----:B------:R-:W-:Y:S05]  /*6620*/  BSYNC B1 ;  /* 0x0000000000017941 */ /* 0x000fea0003800000 */
.L_x_151:
        /* <DEDUP_REMOVED lines=12> */
.L_x_154:
[----:B------:R-:W-:Y:S05]  /*66f0*/  BSYNC B1 ;  /* 0x0000000000017941 */ /* 0x000fea0003800000 */
.L_x_153:
        /* <DEDUP_REMOVED lines=12> */
.L_x_156:
[----:B------:R-:W-:Y:S05]  /*67c0*/  BSYNC B1 ;  /* 0x0000000000017941 */ /* 0x000fea0003800000 */
.L_x_155:
        /* <DEDUP_REMOVED lines=12> */
.L_x_158:
[----:B------:R-:W-:Y:S05]  /*6890*/  BSYNC B1 ;  /* 0x0000000000017941 */ /* 0x000fea0003800000 */
.L_x_157:
        /* <DEDUP_REMOVED lines=12> */
.L_x_160:
[----:B------:R-:W-:Y:S05]  /*6960*/  BSYNC B1 ;  /* 0x0000000000017941 */ /* 0x000fea0003800000 */
.L_x_159:
        /* <DEDUP_REMOVED lines=12> */
.L_x_162:
[----:B------:R-:W-:Y:S05]  /*6a30*/  BSYNC B1 ;  /* 0x0000000000017941 */ /* 0x000fea0003800000 */
.L_x_161:
[----:B-----5:R-:W-:Y:S01]  /*6a40*/  LOP3.LUT R7, R7, 0xff, RZ, 0xc0, !PT ;  /* 0x000000ff07077812 */ /* 0x020fe200078ec0ff */
[----:B------:R-:W-:Y:S01]  /*6a50*/  BSSY B1, `(.L_x_163) ;  /* 0x000000b000017945 */ /* 0x000fe20003800000 */
[----:B------:R-:W-:Y:S02]  /*6a60*/  ISETP.LT.OR P2, PT, R33, 0x39, !P1 ;  /* 0x000000392100780c */ /* 0x000fe40004f41670 */
[----:B------:R-:W-:-:S05]  /*6a70*/  F2FP.F16.E4M3.UNPACK_B R7, R7 ;  /* 0x00000007ff07723e */ /* 0x000fca00020006ff */
[----:B012---:R-:W-:-:S05]  /*6a80*/  HADD2.F32 R16, -RZ, R7.H0_H0 ;  /* 0x20000007ff107230 */ /* 0x007fca0000004100 */
[----:B------:R-:W-:-:S04]  /*6a90*/  FMUL R7, R16, R9 ;  /* 0x0000000910077220 */ /* 0x000fc80000400000 */
[----:B------:R-:W-:-:S05]  /*6aa0*/  FFMA R7, R18, R8, R7 ;  /* 0x0000000812077223 */ /* 0x000fca0000000007 */
[----:B------:R-:W-:Y:S02]  /*6ab0*/  F2FP.SATFINITE.E4M3.F32.PACK_AB_MERGE_C R17, RZ, R7, RZ ;  /* 0x00000007ff11723e */ /* 0x000fe400048070ff */
[----:B------:R-:W-:-:S03]  /*6ac0*/  PRMT R7, RZ, 0x7610, R7 ;  /* 0x00007610ff077816 */ /* 0x000fc60000000007 */
[----:B------:R0:W-:Y:S01]  /*6ad0*/  @!P0 STG.E.U8 desc[UR20][R12.64+0x39], R17 ;  /* 0x000039110c008986 */ /* 0x0001e2000c101114 */
[----:B------:R-:W-:Y:S05]  /*6ae0*/  @P2 BRA `(.L_x_164) ;  /* 0x0000000000042947 */ /* 0x000fea0003800000 */
[----:B------:R1:W5:Y:S02]  /*6af0*/  LDG.E.U8 R7, desc[UR20][R14.64+0x38] ;  /* 0x000038140e077981 */ /* 0x000364000c1e1100 */
.L_x_164:
[----:B------:R-:W-:Y:S05]  /*6b00*/  BSYNC B1 ;  /* 0x0000000000017941 */ /* 0x000fea0003800000 */
.L_x_163:
        /* <DEDUP_REMOVED lines=12> */
.L_x_166:
[----:B------:R-:W-:Y:S05]  /*6bd0*/  BSYNC B1 ;  /* 0x0000000000017941 */ /* 0x000fea0003800000 */
.L_x_165:
[----:B------:R-:W-:Y:S05]  /*6be0*/  @P1 BRA `(.L_x_167) ;  /* 0x0000001000301947 */ /* 0x000fea0003800000 */
[----:B-----5:R-:W-:-:S04]  /*6bf0*/  LOP3.LUT R7, R7, 0xff, RZ, 0xc0, !PT ;  /* 0x000000ff07077812 */ /* 0x020fc800078ec0ff */
[----:B------:R-:W-:-:S05]  /*6c00*/  F2FP.F16.E4M3.UNPACK_B R7, R7 ;  /* 0x00000007ff07723e */ /* 0x000fca00020006ff */
[----:B------:R-:W-:-:S05]  /*6c10*/  HADD2.F32 R12, -RZ, R7.H0_H0 ;  /* 0x20000007ff0c7230 */ /* 0x000fca0000004100 */
[----:B------:R-:W-:-:S04]  /*6c20*/  FMUL R7, R12, R9 ;  /* 0x000000090c077220 */ /* 0x000fc80000400000 */
[----:B------:R-:W-:-:S05]  /*6c30*/  FFMA R7, R20, R8, R7 ;  /* 0x0000000814077223 */ /* 0x000fca0000000007 */
[----:B------:R-:W-:-:S05]  /*6c40*/  F2FP.SATFINITE.E4M3.F32.PACK_AB_MERGE_C R7, RZ, R7, RZ ;  /* 0x00000007ff07723e */ /* 0x000fca00048070ff */
[----:B------:R0:W-:Y:S01]  /*6c50*/  STG.E.U8 desc[UR20][R10.64+0x39], R7 ;  /* 0x000039070a007986 */ /* 0x0001e2000c101114 */
[----:B------:R-:W-:Y:S05]  /*6c60*/  BRA `(.L_x_167) ;  /* 0x0000001000107947 */ /* 0x000fea0003800000 */
.L_x_38:
[C---:B------:R-:W-:Y:S01]  /*6c70*/  ISETP.GE.AND P0, PT, R34.reuse, 0x1, PT ;  /* 0x000000012200780c */ /* 0x040fe20003f06270 */
[-C--:B--2---:R-:W-:Y:S01]  /*6c80*/  FMUL R147, R147, R8.reuse ;  /* 0x0000000893937220 */ /* 0x084fe20000400000 */
[----:B------:R-:W-:Y:S01]  /*6c90*/  ISETP.GE.AND P2, PT, R34, 0x9, PT ;  /* 0x000000092200780c */ /* 0x000fe20003f46270 */
[-C--:B------:R-:W-:Y:S01]  /*6ca0*/  FMUL R142, R142, R8.reuse ;  /* 0x000000088e8e7220 */ /* 0x080fe20000400000 */
[----:B------:R-:W-:Y:S01]  /*6cb0*/  ISETP.LT.OR P1, PT, R33, 0x1, !P0 ;  /* 0x000000012100780c */ /* 0x000fe20004721670 */
[-C--:B------:R-:W-:Y:S01]  /*6cc0*/  FMUL R145, R145, R8.reuse ;  /* 0x0000000891917220 */ /* 0x080fe20000400000 */
[----:B------:R-:W-:Y:S01]  /*6cd0*/  F2FP.SATFINITE.E4M3.F32.PACK_AB_MERGE_C R147, RZ, R147, RZ ;  /* 0x00000093ff93723e */ /* 0x000fe200048070ff */
[-C--:B------:R-:W-:Y:S01]  /*6ce0*/  FMUL R140, R140, R8.reuse ;  /* 0x000000088c8c7220 */ /* 0x080fe20000400000 */
[----:B------:R-:W-:Y:S01]  /*6cf0*/  ISETP.LT.OR P4, PT, R33, 0x2, !P0 ;  /* 0x000000022100780c */ /* 0x000fe20004781670 */
[-C--:B------:R-:W-:Y:S01]  /*6d00*/  FMUL R143, R143, R8.reuse ;  /* 0x000000088f8f7220 */ /* 0x080fe20000400000 */
[C---:B------:R-:W-:Y:S01]  /*6d10*/  ISETP.LT.OR P5, PT, R33.reuse, 0x1, !P2 ;  /* 0x000000012100780c */ /* 0x040fe200057a1670 */
[-C--:B------:R-:W-:Y:S01]  /*6d20*/  FMUL R138, R138, R8.reuse ;  /* 0x000000088a8a7220 */ /* 0x080fe20000400000 */
[----:B------:R-:W-:Y:S01]  /*6d30*/  ISETP.LT.OR P6, PT, R33, 0x2, !P2 ;  /* 0x000000022100780c */ /* 0x000fe200057c1670 */
[----:B------:R-:W-:Y:S01]  /*6d40*/  FMUL R141, R141, R8 ;  /* 0x000000088d8d7220 */ /* 0x000fe20000400000 */
[----:B------:R-:W-:Y:S01]  /*6d50*/  F2FP.SATFINITE.E4M3.F32.PACK_AB_MERGE_C R7, RZ, R142, RZ ;  /* 0x0000008eff07723e */ /* 0x000fe200048070ff */
[-C--:B------:R-:W-:Y:S01]  /*6d60*/  FMUL R136, R136, R8.reuse ;  /* 0x0000000888887220 */ /* 0x080fe20000400000 */
[----:B------:R-:W-:Y:S01]  /*6d70*/  F2FP.SATFINITE.E4M3.F32.PACK_AB_MERGE_C R145, RZ, R145, RZ ;  /* 0x00000091ff91723e */ /* 0x000fe200048070ff */
[----:B------:R-:W-:Y:S01]  /*6d80*/  @!P1 STG.E.U8 desc[UR20][R16.64], R147 ;  /* 0x0000009310009986 */ /* 0x000fe2000c101114 */
[----:B------:R-:W-:Y:S01]  /*6d90*/  ISETP.LT.OR P1, PT, R33, 0x9, !P0 ;  /* 0x000000092100780c */ /* 0x000fe20004721670 */
[----:B------:R-:W-:Y:S01]  /*6da0*/  FMUL R139, R139, R8 ;  /* 0x000000088b8b7220 */ /* 0x000fe20000400000 */
[----:B------:R-:W-:Y:S01]  /*6db0*/  F2FP.SATFINITE.E4M3.F32.PACK_AB_MERGE_C R25, RZ, R140, RZ ;  /* 0x0000008cff19723e */ /* 0x000fe200048070ff */
[----:B------:R0:W-:Y:S01]  /*6dc0*/  @!P4 STG.E.U8 desc[UR20][R16.64+0x1], R7 ;  /* 0x000001071000c986 */ /* 0x0001e2000c101114 */
[----:B------:R-:W-:Y:S01]  /*6dd0*/  F2FP.SATFINITE.E4M3.F32.PACK_AB_MERGE_C R143, RZ, R143, RZ ;  /* 0x0000008fff8f723e */ /* 0x000fe200048070ff */
[-C--:B------:R-:W-:Y:S01]  /*6de0*/  FMUL R134, R134, R8.reuse ;  /* 0x0000000886867220 */ /* 0x080fe20000400000 */
[C---:B------:R-:W-:Y:S01]  /*6df0*/  ISETP.LT.OR P4, PT, R33.reuse, 0xa, !P0 ;  /* 0x0000000a2100780c */ /* 0x040fe20004781670 */
[----:B------:R-:W-:Y:S01]  /*6e00*/  @!P5 STG.E.U8 desc[UR20][R14.64], R145 ;  /* 0x000000910e00d986 */ /* 0x000fe2000c101114 */
[----:B------:R-:W-:Y:S01]  /*6e10*/  ISETP.LT.OR P5, PT, R33, 0x9, !P2 ;  /* 0x000000092100780c */ /* 0x000fe200057a1670 */
[-C--:B------:R-:W-:Y:S01]  /*6e20*/  FMUL R137, R137, R8.reuse ;  /* 0x0000000889897220 */ /* 0x080fe20000400000 */
[----:B------:R-:W-:Y:S01]  /*6e30*/  F2FP.SATFINITE.E4M3.F32.PACK_AB_MERGE_C R141, RZ, R141, RZ ;  /* 0x0000008dff8d723e */ /* 0x000fe200048070ff */
[----:B------:R1:W-:Y:S01]  /*6e40*/  @!P6 STG.E.U8 desc[UR20][R14.64+0x1], R25 ;  /* 0x000001190e00e986 */ /* 0x0003e2000c101114 */
[C---:B------:R-:W-:Y:S01]  /*6e50*/  ISETP.LT.OR P6, PT, R33.reuse, 0xa, !P2 ;  /* 0x0000000a2100780c */ /* 0x040fe200057c1670 */
[-C--:B------:R-:W-:Y:S01]  /*6e60*/  FMUL R132, R132, R8.reuse ;  /* 0x0000000884847220 */ /* 0x080fe20000400000 */
[----:B------:R-:W-:Y:S01]  /*6e70*/  F2FP.SATFINITE.E4M3.F32.PACK_AB_MERGE_C R139, RZ, R139, RZ ;  /* 0x0000008bff8b723e */ /* 0x000fe200048070ff */
[----:B------:R-:W-:Y:S01]  /*6e80*/  @!P1 STG.E.U8 desc[UR20][R16.64+0x8], R143 ;  /* 0x0000088f10009986 */ /* 0x000fe2000c101114 */
[----:B------:R-:W-:Y:S01]  /*6e90*/  ISETP.LT.OR P1, PT, R33, 0x11, !P0 ;  /* 0x000000112100780c */ /* 0x000fe20004721670 */
[----:B------:R-:W-:Y:S01]  /*6ea0*/  FMUL R135, R135, R8 ;  /* 0x0000000887877220 */ /* 0x000fe20000400000 */
[----:B0-----:R-:W-:Y:S01]  /*6eb0*/  F2FP.SATFINITE.E4M3.F32.PACK_AB_MERGE_C R7, RZ, R138, RZ ;  /* 0x0000008aff07723e */ /* 0x001fe200048070ff */
[-C--:B------:R-:W-:Y:S01]  /*6ec0*/  FMUL R130, R130, R8.reuse ;  /* 0x0000000882827220 */ /* 0x080fe20000400000 */
[----:B------:R-:W-:Y:S01]  /*6ed0*/  F2FP.SATFINITE.E4M3.F32.PACK_AB_MERGE_C R137, RZ, R137, RZ ;  /* 0x00000089ff89723e */ /* 0x000fe200048070ff */
[----:B------:R-:W-:Y:S01]  /*6ee0*/  FMUL R133, R133, R8 ;  /* 0x0000000885857220 */ /* 0x000fe20000400000 */
[----:B------:R-:W-:Y:S01]  /*6ef0*/  F2FP.SATFINITE.E4M3.F32.PACK_AB_MERGE_C R135, RZ, R135, RZ ;  /* 0x00000087ff87723e */ /* 0x000fe200048070ff */
[----:B------:R0:W-:Y:S01]  /*6f00*/  @!P4 STG.E.U8 desc[UR20][R16.64+0x9], R7 ;  /* 0x000009071000c986 */ /* 0x0001e2000c101114 */
[----:B-1----:R-:W-:Y:S01]  /*6f10*/  F2FP.SATFINITE.E4M3.F32.PACK_AB_MERGE_C R25, RZ, R136, RZ ;  /* 0x00000088ff19723e */ /* 0x002fe200048070ff */
        /* <DEDUP_REMOVED lines=15> */
[-C--:B------:R-:W-:Y:S01]  /*7010*/  FMUL R127, R127, R8.reuse ;  /* 0x000000087f7f7220 */ /* 0x080fe20000400000 */
[----:B------:R-:W-:Y:S01]  /*7020*/  FMUL R122, R122, R8 ;  /* 0x000000087a7a7220 */ /* 0x000fe20000400000 */
[----:B------:R-:W-:Y:S01]  /*7030*/  F2FP.SATFINITE.E4M3.F32.PACK_AB_MERGE_C R129, RZ, R129, RZ ;  /* 0x00000081ff81723e */ /* 0x000fe200048070ff */
[----:B------:R0:W-:Y:S01]  /*7040*/  @!P4 STG.E.U8 desc[UR20][R16.64+0x11], R7 ;  /* 0x000011071000c986 */ /* 0x0001e2000c101114 */
[----:B-1----:R-:W-:Y:S01]  /*7050*/  F2FP.SATFINITE.E4M3.F32.PACK_AB_MERGE_C R25, RZ, R132, RZ ;  /* 0x00000084ff19723e */ /* 0x002fe200048070ff */
[-C--:B------:R-:W-:Y:S01]  /*7060*/  FMUL R125, R125, R8.reuse ;  /* 0x000000087d7d7220 */ /* 0x080fe20000400000 */
[C---:B------:R-:W-:Y:S01]  /*7070*/  ISETP.LT.OR P4, PT, R33.reuse, 0x1a, !P0 ;  /* 0x0000001a2100780c */ /* 0x040fe20004781670 */
[----:B------:R-:W-:Y:S01]  /*7080*/  @!P5 STG.E.U8 desc[UR20][R14.64+0x10], R137 ;  /* 0x000010890e00d986 */ /* 0x000fe2000c101114 */
[C---:B------:R-:W-:Y:S01]  /*7090*/  ISETP.LT.OR P5, PT, R33.reuse, 0x19, !P2 ;  /* 0x000000192100780c */ /* 0x040fe200057a1670 */
[-C--:B------:R-:W-:Y:S01]  /*70a0*/  FMUL R120, R120, R8.reuse ;  /* 0x0000000878787220 */ /* 0x080fe20000400000 */
[----:B------:R-:W-:Y:S01]  /*70b0*/  F2FP.SATFINITE.E4M3.F32.PACK_AB_MERGE_C R127, RZ, R127, RZ ;  /* 0x0000007fff7f723e */ /* 0x000fe200048070ff */
[----:B------:R1:W-:Y:S01]  /*70c0*/  @!P6 STG.E.U8 desc[UR20][R14.64+0x11], R25 ;  /* 0x000011190e00e986 */ /* 0x0003e2000c101114 */
[----:B------:R-:W-:Y:S01]  /*70d0*/  ISETP.LT.OR P6, PT, R33, 0x1a, !P2 ;  /* 0x0000001a2100780c */ /* 0x000fe200057c1670 */
        /* <DEDUP_REMOVED lines=8> */
[-C--:B------:R-:W-:Y:S01]  /*7160*/  FMUL R116, R116, R8.reuse ;  /* 0x0000000874747220 */ /* 0x080fe20000400000 */
[----:B------:R-:W-:Y:S01]  /*7170*/  FMUL R114, R114, R8 ;  /* 0x0000000872727220 */ /* 0x000fe20000400000 */
[----:B-1----:R-:W-:Y:S01]  /*7180*/  F2FP.SATFINITE.E4M3.F32.PACK_AB_MERGE_C R25, RZ, R128, RZ ;  /* 0x00000080ff19723e */ /* 0x002fe200048070ff */
[----:B------:R0:W-:Y:S01]  /*7190*/  @!P4 STG.E.U8 desc[UR20][R16.64+0x19], R7 ;  /* 0x000019071000c986 */ /* 0x0001e2000c101114 */
[----:B------:R-:W-:Y:S01]  /*71a0*/  ISETP.LT.OR P4, PT, R33, 0x22, !P0 ;  /* 0x000000222100780c */ /* 0x000fe20004781670 */
[-C--:B------:R-:W-:Y:S01]  /*71b0*/  FMUL R119, R119, R8.reuse ;  /* 0x0000000877777220 */ /* 0x080fe20000400000 */
[----:B------:R-:W-:Y:S01]  /*71c0*/  F2FP.SATFINITE.E4M3.F32.PACK_AB_MERGE_C R121, RZ, R121, RZ ;  /* 0x00000079ff79723e */ /* 0x000fe200048070ff */
[----:B------:R-:W-:Y:S01]  /*71d0*/  @!P5 STG.E.U8 desc[UR20][R14.64+0x18], R133 ;  /* 0x000018850e00d986 */ /* 0x000fe2000c101114 */
[----:B------:R-:W-:Y:S01]  /*71e0*/  ISETP.LT.OR P5, PT, R33, 0x21, !P2 ;  /* 0x000000212100780c */ /* 0x000fe200057a1670 */
[----:B------:R-:W-:Y:S01]  /*71f0*/  FMUL R117, R117, R8 ;  /* 0x0000000875757220 */ /* 0x000fe20000400000 */
[----:B------:R-:W-:Y:S01]  /*7200*/  F2FP.SATFINITE.E4M3.F32.PACK_AB_MERGE_C R27, RZ, R114, RZ ;  /* 0x00000072ff1b723e */ /* 0x000fe200048070ff */
[----:B------:R1:W-:Y:S01]  /*7210*/  @!P6 STG.E.U8 desc[UR20][R14.64+0x19], R25 ;  /* 0x000019190e00e986 */ /* 0x0003e2000c101114 */
[----:B------:R-:W-:Y:S01]  /*7220*/  ISETP.LT.OR P6, PT, R33, 0x22, !P2 ;  /* 0x000000222100780c */ /* 0x000fe200057c1670 */
[-C--:B------:R-:W-:Y:S01]  /*7230*/  FMUL R112, R112, R8.reuse ;  /* 0x0000000870707220 */ /* 0x080fe20000400000 */
[-C--:B------:R-:W-:Y:S01]  /*7240*/  FMUL R115, R115, R8.reuse ;  /* 0x0000000873737220 */ /* 0x080fe20000400000 */
        /* <DEDUP_REMOVED lines=39> */
[-C--:B------:R-:W-:Y:S01]  /*74c0*/  FMUL R103, R103, R8.reuse ;  /* 0x0000000867677220 */ /* 0x080fe20000400000 */
[----:B------:R-:W-:Y:S01]  /*74d0*/  @!P1 STG.E.U8 desc[UR20][R16.64+0x30], R123 ;  /* 0x0000307b10009986 */ /* 0x000fe2000c101114 */
[----:B------:R-:W-:Y:S01]  /*74e0*/  ISETP.LT.OR P1, PT, R33, 0x39, !P0 ;  /* 0x000000392100780c */ /* 0x000fe20004721670 */
[-C--:B------:R-:W-:Y:S01]  /*74f0*/  FMUL R101, R101, R8.reuse ;  /* 0x0000000865657220 */ /* 0x080fe20000400000 */
[----:B------:R-:W-:Y:S01]  /*7500*/  ISETP.LT.OR P0, PT, R33, 0x3a, !P0 ;  /* 0x0000003a2100780c */ /* 0x000fe20004701670 */
[----:B------:R-:W-:Y:S01]  /*7510*/  FMUL R96, R96, R8 ;  /* 0x0000000860607220 */ /* 0x000fe20000400000 */
[----:B0-----:R-:W-:Y:S01]  /*7520*/  F2FP.SATFINITE.E4M3.F32.PACK_AB_MERGE_C R7, RZ, R118, RZ ;  /* 0x00000076ff07723e */ /* 0x001fe200048070ff */
[-C--:B------:R-:W-:Y:S01]  /*7530*/  FMUL R94, R94, R8.reuse ;  /* 0x000000085e5e7220 */ /* 0x080fe20000400000 */
[----:B------:R-:W-:Y:S01]  /*7540*/  F2FP.SATFINITE.E4M3.F32.PACK_AB_MERGE_C R105, RZ, R105, RZ ;  /* 0x00000069ff69723e */ /* 0x000fe200048070ff */
[----:B------:R-:W-:Y:S01]  /*7550*/  FMUL R97, R97, R8 ;  /* 0x0000000861617220 */ /* 0x000fe20000400000 */
[----:B-1----:R-:W-:Y:S01]  /*7560*/  F2FP.SATFINITE.E4M3.F32.PACK_AB_MERGE_C R25, RZ, R116, RZ ;  /* 0x00000074ff19723e */ /* 0x002fe200048070ff */
[----:B------:R0:W-:Y:S01]  /*7570*/  @!P4 STG.E.U8 desc[UR20][R16.64+0x31], R7 ;  /* 0x000031071000c986 */ /* 0x0001e2000c101114 */
[----:B------:R-:W-:Y:S01]  /*7580*/  ISETP.LT.OR P4, PT, R33, 0x39, !P2 ;  /* 0x000000392100780c */ /* 0x000fe20005781670 */
[-C--:B------:R-:W-:Y:S01]  /*7590*/  FMUL R99, R99, R8.reuse ;  /* 0x0000000863637220 */ /* 0x080fe20000400000 */
[----:B------:R-:W-:Y:S01]  /*75a0*/  ISETP.LT.OR P2, PT, R33, 0x3a, !P2 ;  /* 0x0000003a2100780c */ /* 0x000fe20005741670 */
[----:B------:R-:W-:Y:S01]  /*75b0*/  @!P5 STG.E.U8 desc[UR20][R14.64+0x30], R121 ;  /* 0x000030790e00d986 */ /* 0x000fe2000c101114 */
[----:B------:R-:W-:Y:S01]  /*75c0*/  F2FP.SATFINITE.E4M3.F32.PACK_AB_MERGE_C R103, RZ, R103, RZ ;  /* 0x00000067ff67723e */ /* 0x000fe200048070ff */
[-C--:B------:R-:W-:Y:S01]  /*75d0*/  FMUL R92, R92, R8.reuse ;  /* 0x000000085c5c7220 */ /* 0x080fe20000400000 */
[----:B------:R-:W-:Y:S01]  /*75e0*/  F2FP.SATFINITE.E4M3.F32.PACK_AB_MERGE_C R101, RZ, R101, RZ ;  /* 0x00000065ff65723e */ /* 0x000fe200048070ff */
[----:B------:R-:W-:Y:S01]  /*75f0*/  @!P6 STG.E.U8 desc[UR20][R14.64+0x31], R25 ;  /* 0x000031190e00e986 */ /* 0x000fe2000c101114 */
[----:B------:R-:W-:Y:S01]  /*7600*/  F2FP.SATFINITE.E4M3.F32.PACK_AB_MERGE_C R97, RZ, R97, RZ ;  /* 0x00000061ff61723e */ /* 0x000fe200048070ff */
[-C--:B------:R-:W-:Y:S01]  /*7610*/  FMUL R88, R88, R8.reuse ;  /* 0x0000000858587220 */ /* 0x080fe20000400000 */
[-C--:B------:R-:W-:Y:S01]  /*7620*/  FMUL R95, R95, R8.reuse ;  /* 0x000000085f5f7220 */ /* 0x080fe20000400000 */
[----:B------:R-:W-:Y:S01]  /*7630*/  @!P0 STG.E.U8 desc[UR20][R16.64+0x39], R27 ;  /* 0x0000391b10008986 */ /* 0x000fe2000c101114 */
[----:B------:R-:W-:Y:S01]  /*7640*/  ISETP.GE.AND P0, PT, R34, 0x81, PT ;  /* 0x000000812200780c */ /* 0x000fe20003f06270 */
[----:B------:R-:W-:Y:S01]  /*7650*/  FMUL R93, R93, R8 ;  /* 0x000000085d5d7220 */ /* 0x000fe20000400000 */
[----:B0-----:R-:W-:Y:S01]  /*7660*/  F2FP.SATFINITE.E4M3.F32.PACK_AB_MERGE_C R7, RZ, R112, RZ ;  /* 0x00000070ff07723e */ /* 0x001fe200048070ff */
[----:B------:R0:W-:Y:S01]  /*7670*/  @!P1 STG.E.U8 desc[UR20][R16.64+0x38], R119 ;  /* 0x0000387710009986 */ /* 0x0001e2000c101114 */
[C---:B------:R-:W-:Y:S01]  /*7680*/  ISETP.LT.OR P6, PT, R33.reuse, 0x1, !P0 ;  /* 0x000000012100780c */ /* 0x040fe200047c1670 */
[-C--:B------:R-:W-:Y:S01]  /*7690*/  FMUL R90, R90, R8.reuse ;  /* 0x000000085a5a7220 */ /* 0x080fe20000400000 */
[----:B------:R-:W-:Y:S01]  /*76a0*/  ISETP.LT.OR P5, PT, R33, 0x2, !P0 ;  /* 0x000000022100780c */ /* 0x000fe200047a1670 */
[----:B------:R-:W-:Y:S01]  /*76b0*/  @!P4 STG.E.U8 desc[UR20][R14.64+0x38], R117 ;  /* 0x000038750e00c986 */ /* 0x000fe2000c101114 */
[----:B------:R-:W-:Y:S01]  /*76c0*/  ISETP.GE.AND P1, PT, R34, 0x89, PT ;  /* 0x000000892200780c */ /* 0x000fe20003f26270 */
[-C--:B------:R-:W-:Y:S01]  /*76d0*/  FMUL R23, R23, R8.reuse ;  /* 0x0000000817177220 */ /* 0x080fe20000400000 */
[----:B------:R-:W-:Y:S01]  /*76e0*/  F2FP.SATFINITE.E4M3.F32.PACK_AB_MERGE_C R99, RZ, R99, RZ ;  /* 0x00000063ff63723e */ /* 0x000fe200048070ff */
[----:B------:R1:W-:Y:S01]  /*76f0*/  @!P2 STG.E.U8 desc[UR20][R14.64+0x39], R7 ;  /* 0x000039070e00a986 */ /* 0x0003e2000c101114 */
[----:B------:R-:W-:Y:S01]  /*7700*/  ISETP.LT.OR P4, PT, R33, 0x1, !P1 ;  /* 0x000000012100780c */ /* 0x000fe20004f81670 */
[-C--:B------:R-:W-:Y:S01]  /*7710*/  FMUL R91, R91, R8.reuse ;  /* 0x000000085b5b7220 */ /* 0x080fe20000400000 */
[----:B------:R-:W-:Y:S01]  /*7720*/  ISETP.LT.OR P2, PT, R33, 0xa, !P0 ;  /* 0x0000000a2100780c */ /* 0x000fe20004741670 */
[----:B------:R-:W-:Y:S01]  /*7730*/  FMUL R89, R89, R8 ;  /* 0x0000000859597220 */ /* 0x000fe20000400000 */
[----:B0-----:R-:W-:Y:S01]  /*7740*/  F2FP.SATFINITE.E4M3.F32.PACK_AB_MERGE_C R17, RZ, R110, RZ ;  /* 0x0000006eff11723e */ /* 0x001fe200048070ff */
[----:B------:R-:W-:Y:S01]  /*7750*/  @!P6 STG.E.U8 desc[UR20][R12.64], R115 ;  /* 0x000000730c00e986 */ /* 0x000fe2000c101114 */
[C---:B------:R-:W-:Y:S01]  /*7760*/  ISETP.LT.OR P6, PT, R33.reuse, 0x2, !P1 ;  /* 0x000000022100780c */ /* 0x040fe20004fc1670 */
[-C--:B------:R-:W-:Y:S01]  /*7770*/  FMUL R22, R22, R8.reuse ;  /* 0x0000000816167220 */ /* 0x080fe20000400000 */
[----:B------:R-:W-:Y:S01]  /*7780*/  F2FP.SATFINITE.E4M3.F32.PACK_AB_MERGE_C R95, RZ, R95, RZ ;  /* 0x0000005fff5f723e */ /* 0x000fe200048070ff */
[----:B------:R-:W-:Y:S01]  /*7790*/  @!P5 STG.E.U8 desc[UR20][R12.64+0x1], R17 ;  /* 0x000001110c00d986 */ /* 0x000fe2000c101114 */
[----:B------:R-:W-:Y:S01]  /*77a0*/  ISETP.LT.OR P5, PT, R33, 0x9, !P0 ;  /* 0x000000092100780c */ /* 0x000fe200047a1670 */
[----:B------:R-:W-:Y:S01]  /*77b0*/  FMUL R19, R19, R8 ;  /* 0x0000000813137220 */ /* 0x000fe20000400000 */
[----:B-1----:R-:W-:Y:S01]  /*77c0*/  F2FP.SATFINITE.E4M3.F32.PACK_AB_MERGE_C R7, RZ, R108, RZ ;  /* 0x0000006cff07723e */ /* 0x002fe200048070ff */
[----:B------:R-:W-:Y:S01]  /*77d0*/  @!P4 STG.E.U8 desc[UR20][R10.64], R113 ;  /* 0x000000710a00c986 */ /* 0x000fe2000c101114 */
[----:B------:R-:W-:Y:S01]  /*77e0*/  F2FP.SATFINITE.E4M3.F32.PACK_AB_MERGE_C R15, RZ, R106, RZ ;  /* 0x0000006aff0f723e */ /* 0x000fe200048070ff */
[-C--:B------:R-:W-:Y:S01]  /*77f0*/  FMUL R18, R18, R8.reuse ;  /* 0x0000000812127220 */ /* 0x080fe20000400000 */
[----:B------:R-:W-:Y:S01]  /*7800*/  ISETP.LT.OR P4, PT, R33, 0x9, !P1 ;  /* 0x000000092100780c */ /* 0x000fe20004f81670 */
[-C--:B------:R-:W-:Y:S01]  /*7810*/  FMUL R21, R21, R8.reuse ;  /* 0x0000000815157220 */ /* 0x080fe20000400000 */
[----:B------:R-:W-:Y:S01]  /*7820*/  F2FP.SATFINITE.E4M3.F32.PACK_AB_MERGE_C R93, RZ, R93, RZ ;  /* 0x0000005dff5d723e */ /* 0x000fe200048070ff */
[----:B------:R0:W-:Y:S01]  /*7830*/  @!P6 STG.E.U8 desc[UR20][R10.64+0x1], R7 ;  /* 0x000001070a00e986 */ /* 0x0001e2000c101114 */
[C---:B------:R-:W-:Y:S01]  /*7840*/  ISETP.LT.OR P6, PT, R33.reuse, 0xa, !P1 ;  /* 0x0000000a2100780c */ /* 0x040fe20004fc1670 */
[----:B------:R-:W-:Y:S01]  /*7850*/  FMUL R20, R20, R8 ;  /* 0x0000000814147220 */ /* 0x000fe20000400000 */
[----:B------:R-:W-:Y:S01]  /*7860*/  F2FP.SATFINITE.E4M3.F32.PACK_AB_MERGE_C R23, RZ, R23, RZ ;  /* 0x00000017ff17723e */ /* 0x000fe200048070ff */
[----:B------:R1:W-:Y:S01]  /*7870*/  @!P2 STG.E.U8 desc[UR20][R12.64+0x9], R15 ;  /* 0x0000090f0c00a986 */ /* 0x0003e2000c101114 */
[----:B------:R-:W-:-:S02]  /*7880*/  ISETP.LT.OR P2, PT, R33, 0x12, !P0 ;  /* 0x000000122100780c */ /* 0x000fc40004741670 */
[----:B------:R-:W-:Y:S01]  /*7890*/  F2FP.SATFINITE.E4M3.F32.PACK_AB_MERGE_C R91, RZ, R91, RZ ;  /* 0x0000005bff5b723e */ /* 0x000fe200048070ff */
[----:B------:R-:W-:Y:S01]  /*78a0*/  @!P5 STG.E.U8 desc[UR20][R12.64+0x8], R109 ;  /* 0x0000086d0c00d986 */ /* 0x000fe2000c101114 */
[C---:B------:R-:W-:Y:S02]  /*78b0*/  ISETP.LT.OR P5, PT, R33.reuse, 0x11, !P0 ;  /* 0x000000112100780c */ /* 0x040fe400047a1670 */
[----:B------:R-:W-:Y:S01]  /*78c0*/  F2FP.SATFINITE.E4M3.F32.PACK_AB_MERGE_C R89, RZ, R89, RZ ;  /* 0x00000059ff59723e */ /* 0x000fe200048070ff */
[----:B------:R-:W-:Y:S01]  /*78d0*/  @!P4 STG.E.U8 desc[UR20][R10.64+0x8], R111 ;  /* 0x0000086f0a00c986 */ /* 0x000fe2000c101114 */
[----:B0-----:R-:W-:Y:S02]  /*78e0*/  F2FP.SATFINITE.E4M3.F32.PACK_AB_MERGE_C R7, RZ, R104, RZ ;  /* 0x00000068ff07723e */ /* 0x001fe400048070ff */
[C---:B------:R-:W-:Y:S02]  /*78f0*/  ISETP.LT.OR P4, PT, R33.reuse, 0x11, !P1 ;  /* 0x000000112100780c */ /* 0x040fe40004f81670 */
[----:B-1----:R-:W-:Y:S01]  /*7900*/  F2FP.SATFINITE.E4M3.F32.PACK_AB_MERGE_C R15, RZ, R100, RZ ;  /* 0x00000064ff0f723e */ /* 0x002fe200048070ff */
[----:B------:R0:W-:Y:S01]  /*7910*/  @!P6 STG.E.U8 desc[UR20][R10.64+0x9], R7 ;  /* 0x000009070a00e986 */ /* 0x0001e2000c101114 */
[----:B------:R-:W-:-:S02]  /*7920*/  ISETP.LT.OR P6, PT, R33, 0x12, !P1 ;  /* 0x000000122100780c */ /* 0x000fc40004fc1670 */
[----:B------:R-:W-:Y:S01]  /*7930*/  F2FP.SATFINITE.E4M3.F32.PACK_AB_MERGE_C R19, RZ, R19, RZ ;  /* 0x00000013ff13723e */ /* 0x000fe200048070ff */
[----:B------:R1:W-:Y:S01]  /*7940*/  @!P2 STG.E.U8 desc[UR20][R12.64+0x11], R15 ;  /* 0x0000110f0c00a986 */ /* 0x0003e2000c101114 */
[C---:B------:R-:W-:Y:S02]  /*7950*/  ISETP.LT.OR P2, PT, R33.reuse, 0x1a, !P0 ;  /* 0x0000001a2100780c */ /* 0x040fe40004741670 */
[----:B------:R-:W-:Y:S01]  /*7960*/  F2FP.SATFINITE.E4M3.F32.PACK_AB_MERGE_C R21, RZ, R21, RZ ;  /* 0x00000015ff15723e */ /* 0x000fe200048070ff */
[----:B------:R-:W-:Y:S01]  /*7970*/  @!P5 STG.E.U8 desc[UR20][R12.64+0x10], R107 ;  /* 0x0000106b0c00d986 */ /* 0x000fe2000c101114 */
[----:B------:R-:W-:Y:S02]  /*7980*/  ISETP.LT.OR P5, PT, R33, 0x19, !P0 ;  /* 0x000000192100780c */ /* 0x000fe400047a1670 */
[----:B------:R-:W-:Y:S01]  /*7990*/  F2FP.SATFINITE.E4M3.F32.PACK_AB_MERGE_C R17, RZ, R20, RZ ;  /* 0x00000014ff11723e */ /* 0x000fe200048070ff */
[----:B------:R-:W-:Y:S01]  /*79a0*/  @!P4 STG.E.U8 desc[UR20][R10.64+0x10], R105 ;  /* 0x000010690a00c986 */ /* 0x000fe2000c101114 */
[----:B0-----:R-:W-:-:S02]  /*79b0*/  F2FP.SATFINITE.E4M3.F32.PACK_AB_MERGE_C R7, RZ, R102, RZ ;  /* 0x00000066ff07723e */ /* 0x001fc400048070ff */
[C---:B------:R-:W-:Y:S02]  /*79c0*/  ISETP.LT.OR P4, PT, R33.reuse, 0x19, !P1 ;  /* 0x000000192100780c */ /* 0x040fe40004f81670 */
[----:B-1----:R-:W-:Y:S01]  /*79d0*/  F2FP.SATFINITE.E4M3.F32.PACK_AB_MERGE_C R15, RZ, R98, RZ ;  /* 0x00000062ff0f723e */ /* 0x002fe200048070ff */
[----:B------:R0:W-:Y:S01]  /*79e0*/  @!P6 STG.E.U8 desc[UR20][R10.64+0x11], R7 ;  /* 0x000011070a00e986 */ /* 0x0001e2000c101114 */
[----:B------:R-:W-:-:S03]  /*79f0*/  ISETP.LT.OR P6, PT, R33, 0x1a, !P1 ;  /* 0x0000001a2100780c */ /* 0x000fc60004fc1670 */
[----:B------:R1:W-:Y:S01]  /*7a00*/  @!P2 STG.E.U8 desc[UR20][R12.64+0x19], R15 ;  /* 0x0000190f0c00a986 */ /* 0x0003e2000c101114 */
[----:B------:R-:W-:-:S03]  /*7a10*/  ISETP.LT.OR P2, PT, R33, 0x22, !P0 ;  /* 0x000000222100780c */ /* 0x000fc60004741670 */
[----:B------:R-:W-:Y:S01]  /*7a20*/  @!P5 STG.E.U8 desc[UR20][R12.64+0x18], R103 ;  /* 0x000018670c00d986 */ /* 0x000fe2000c101114 */
[C---:B------:R-:W-:Y:S02]  /*7a30*/  ISETP.LT.OR P5, PT, R33.reuse, 0x21, !P0 ;  /* 0x000000212100780c */ /* 0x040fe400047a1670 */
[----:B0-----:R-:W-:Y:S01]  /*7a40*/  F2FP.SATFINITE.E4M3.F32.PACK_AB_MERGE_C R7, RZ, R96, RZ ;  /* 0x00000060ff07723e */ /* 0x001fe200048070ff */
[----:B------:R-:W-:Y:S01]  /*7a50*/  @!P4 STG.E.U8 desc[UR20][R10.64+0x18], R101 ;  /* 0x000018650a00c986 */ /* 0x000fe2000c101114 */
        /* <DEDUP_REMOVED lines=25> */
[C---:B------:R-:W-:Y:S02]  /*7bf0*/  ISETP.LT.OR P2, PT, R33.reuse, 0x39, !P0 ;  /* 0x000000392100780c */ /* 0x040fe40004741670 */
[C---:B------:R-:W-:Y:S01]  /*7c00*/  ISETP.LT.OR P0, PT, R33.reuse, 0x3a, !P0 ;  /* 0x0000003a2100780c */ /* 0x040fe20004701670 */
[----:B------:R1:W-:Y:S01]  /*7c10*/  @!P5 STG.E.U8 desc[UR20][R12.64+0x30], R91 ;  /* 0x0000305b0c00d986 */ /* 0x0003e2000c101114 */
[C---:B------:R-:W-:Y:S02]  /*7c20*/  ISETP.LT.OR P5, PT, R33.reuse, 0x39, !P1 ;  /* 0x000000392100780c */ /* 0x040fe40004fa1670 */
[----:B------:R-:W-:Y:S01]  /*7c30*/  ISETP.LT.OR P1, PT, R33, 0x3a, !P1 ;  /* 0x0000003a2100780c */ /* 0x000fe20004f21670 */
[----:B------:R1:W-:Y:S01]  /*7c40*/  @!P4 STG.E.U8 desc[UR20][R10.64+0x30], R89 ;  /* 0x000030590a00c986 */ /* 0x0003e2000c101114 */
[----:B0-----:R-:W-:-:S05]  /*7c50*/  F2FP.SATFINITE.E4M3.F32.PACK_AB_MERGE_C R7, RZ, R22, RZ ;  /* 0x00000016ff07723e */ /* 0x001fca00048070ff */
[----:B------:R1:W-:Y:S04]  /*7c60*/  @!P6 STG.E.U8 desc[UR20][R10.64+0x31], R7 ;  /* 0x000031070a00e986 */ /* 0x0003e8000c101114 */
[----:B------:R1:W-:Y:S04]  /*7c70*/  @!P2 STG.E.U8 desc[UR20][R12.64+0x38], R19 ;  /* 0x000038130c00a986 */ /* 0x0003e8000c101114 */
[----:B------:R1:W-:Y:S04]  /*7c80*/  @!P0 STG.E.U8 desc[UR20][R12.64+0x39], R15 ;  /* 0x0000390f0c008986 */ /* 0x0003e8000c101114 */
[----:B------:R1:W-:Y:S04]  /*7c90*/  @!P5 STG.E.U8 desc[UR20][R10.64+0x38], R21 ;  /* 0x000038150a00d986 */ /* 0x0003e8000c101114 */
[----:B------:R1:W-:Y:S02]  /*7ca0*/  @!P1 STG.E.U8 desc[UR20][R10.64+0x39], R17 ;  /* 0x000039110a009986 */ /* 0x0003e4000c101114 */
.L_x_167:
[----:B------:R-:W-:Y:S05]  /*7cb0*/  BSYNC B0 ;  /* 0x0000000000007941 */ /* 0x000fea0003800000 */
.L_x_37:
[----:B------:R-:W-:Y:S01]  /*7cc0*/  ULDC UR6, c[0x0][0xc] ;  /* 0x0000030000067ab9 */ /* 0x000fe20000000800 */
[----:B------:R-:W-:Y:S01]  /*7cd0*/  ULDC UR7, c[0x0][0x10] ;  /* 0x0000040000077ab9 */ /* 0x000fe20000000800 */
[----:B01---5:R-:W0:Y:S01]  /*7ce0*/  LDC R7, c[0x0][0x14] ;  /* 0x00000500ff077b82 */ /* 0x023e220000000800 */
[----:B------:R-:W-:Y:S01]  /*7cf0*/  UIMAD.WIDE.U32 UR6, UR6, UR7, URZ ;  /* 0x00000007060672a5 */ /* 0x000fe2000f8e003f */
[----:B------:R-:W-:Y:S01]  /*7d00*/  PRMT R10, RZ, 0x7610, R10 ;  /* 0x00007610ff0a7816 */ /* 0x000fe2000000000a */
[----:B------:R-:W-:-:S04]  /*7d10*/  IMAD.MOV.U32 R11, RZ, RZ, -0x1 ;  /* 0xffffffffff0b7424 */ /* 0x000fc800078e00ff */
[----:B0-----:R-:W-:-:S04]  /*7d20*/  IMAD.WIDE.U32 R2, R7, UR6, R2 ;  /* 0x0000000607027c25 */ /* 0x001fc8000f8e0002 */
[----:B------:R-:W-:Y:S01]  /*7d30*/  IMAD R7, R7, UR7, RZ ;  /* 0x0000000707077c24 */ /* 0x000fe2000f8e02ff */
[----:B------:R-:W-:Y:S02]  /*7d40*/  ULDC.64 UR6, c[0x0][0x650] ;  /* 0x0001940000067ab9 */ /* 0x000fe40000000a00 */
[----:B------:R-:W-:Y:S01]  /*7d50*/  ISETP.GE.U32.AND P0, PT, R2, UR6, PT ;  /* 0x0000000602007c0c */ /* 0x000fe2000bf06070 */
[----:B------:R-:W-:Y:S02]  /*7d60*/  IMAD.IADD R3, R3, 0x1, R7 ;  /* 0x0000000103037824 */ /* 0x000fe400078e0207 */
[----:B------:R-:W-:-:S03]  /*7d70*/  IMAD.MOV.U32 R7, RZ, RZ, -0x1 ;  /* 0xffffffffff077424 */ /* 0x000fc600078e00ff */
[----:B------:R-:W-:-:S13]  /*7d80*/  ISETP.GE.U32.AND.EX P0, PT, R3, UR7, PT, P0 ;  /* 0x0000000703007c0c */ /* 0x000fda000bf06100 */
[----:B------:R-:W-:Y:S05]  /*7d90*/  @P0 BRA `(.L_x_168) ;  /* 0x0000000400600947 */ /* 0x000fea0003800000 */
[----:B------:R-:W0:Y:S01]  /*7da0*/  S2R R22, SR_CTAID.X ;  /* 0x0000000000167919 */ /* 0x000e220000002500 */
[----:B------:R-:W1:Y:S01]  /*7db0*/  LDC.64 R16, c[0x0][0x628] ;  /* 0x00018a00ff107b82 */ /* 0x000e620000000a00 */
[----:B------:R-:W-:Y:S01]  /*7dc0*/  ULDC UR6, c[0x0][0x150] ;  /* 0x0000540000067ab9 */ /* 0x000fe20000000800 */
[----:B--234-:R-:W-:Y:S01]  /*7dd0*/  IMAD.MOV.U32 R14, RZ, RZ, R2 ;  /* 0x000000ffff0e7224 */ /* 0x01cfe200078e0002 */
[----:B------:R-:W2:Y:S01]  /*7de0*/  S2R R24, SR_CTAID.Y ;  /* 0x0000000000187919 */ /* 0x000ea20000002600 */
[----:B------:R-:W-:-:S04]  /*7df0*/  IMAD.MOV.U32 R15, RZ, RZ, R3 ;  /* 0x000000ffff0f7224 */ /* 0x000fc800078e0003 */
[----:B------:R-:W3:Y:S08]  /*7e00*/  LDC R25, c[0x0][0x144] ;  /* 0x00005100ff197b82 */ /* 0x000ef00000000800 */
[----:B------:R-:W4:Y:S08]  /*7e10*/  LDC R18, c[0x0][0x630] ;  /* 0x00018c00ff127b82 */ /* 0x000f300000000800 */
[----:B------:R-:W2:Y:S01]  /*7e20*/  LDC.64 R20, c[0x0][0x620] ;  /* 0x00018800ff147b82 */ /* 0x000ea20000000a00 */
[----:B-1----:R-:W-:-:S04]  /*7e30*/  ISETP.NE.U32.AND P0, PT, R16, RZ, PT ;  /* 0x000000ff1000720c */ /* 0x002fc80003f05070 */
[----:B------:R-:W-:Y:S02]  /*7e40*/  ISETP.NE.AND.EX P0, PT, R17, RZ, PT, P0 ;  /* 0x000000ff1100720c */ /* 0x000fe40003f05300 */
[----:B0-----:R-:W-:-:S05]  /*7e50*/  I2FP.F32.U32 R7, R22 ;  /* 0x0000001600077245 */ /* 0x001fca0000201000 */
[----:B------:R-:W-:-:S04]  /*7e60*/  FMUL R7, R7, UR6 ;  /* 0x0000000607077c20 */ /* 0x000fc80008400000 */
[----:B------:R0:W1:Y:S02]  /*7e70*/  F2I.U32.TRUNC.NTZ R23, R7 ;  /* 0x0000000700177305 */ /* 0x000064000020f000 */
[----:B---34-:R-:W-:Y:S05]  /*7e80*/  @!P0 BRA `(.L_x_169) ;  /* 0x0000000000288947 */ /* 0x018fea0003800000 */
[----:B0-----:R-:W0:Y:S02]  /*7e90*/  LDC R7, c[0x0][0x634] ;  /* 0x00018d00ff077b82 */ /* 0x001e240000000800 */
        /* <DEDUP_REMOVED lines=9> */
.L_x_169:
[-CC-:B------:R-:W-:Y:S01]  /*7f30*/  SHF.R.U64 R19, R14, R18.reuse, R15.reuse ;  /* 0x000000120e137219 */ /* 0x180fe2000000120f */
[----:B------:R-:W3:Y:S01]  /*7f40*/  LDC.64 R30, c[0x0][0x640] ;  /* 0x00019000ff1e7b82 */ /* 0x000ee20000000a00 */
[----:B0-----:R-:W-:Y:S01]  /*7f50*/  SHF.R.U32.HI R7, RZ, R18, R15 ;  /* 0x00000012ff077219 */ /* 0x001fe2000001160f */
[----:B-1----:R-:W-:Y:S01]  /*7f60*/  IMAD.MOV R23, RZ, RZ, -R23 ;  /* 0x000000ffff177224 */ /* 0x002fe200078e0a17 */
[----:B------:R-:W-:Y:S01]  /*7f70*/  IADD3 R13, P0, RZ, -R19, RZ ;  /* 0x80000013ff0d7210 */ /* 0x000fe20007f1e0ff */
[----:B------:R-:W-:Y:S02]  /*7f80*/  ULDC UR6, c[0x0][0x154] ;  /* 0x0000550000067ab9 */ /* 0x000fe40000000800 */
[----:B------:R-:W-:Y:S02]  /*7f90*/  IMAD R25, R25, R23, R22 ;  /* 0x0000001719197224 */ /* 0x000fe400078e0216 */
[----:B------:R-:W0:Y:S01]  /*7fa0*/  LDC R14, c[0x0][0x618] ;  /* 0x00018600ff0e7b82 */ /* 0x000e220000000800 */
[----:B------:R-:W-:-:S02]  /*7fb0*/  IMAD.X R7, RZ, RZ, ~R7, P0 ;  /* 0x000000ffff077224 */ /* 0x000fc400000e0e07 */
[----:B--2---:R-:W-:-:S04]  /*7fc0*/  IMAD.WIDE.U32 R10, R13, R20, R2 ;  /* 0x000000140d0a7225 */ /* 0x004fc800078e0002 */
[----:B------:R-:W-:Y:S01]  /*7fd0*/  IMAD R12, R7, R20, RZ ;  /* 0x00000014070c7224 */ /* 0x000fe200078e02ff */
[----:B------:R-:W1:Y:S03]  /*7fe0*/  LDC R26, c[0x0][0x608] ;  /* 0x00018200ff1a7b82 */ /* 0x000e660000000800 */
[----:B------:R-:W-:Y:S02]  /*7ff0*/  IMAD R7, R13, R21, R12 ;  /* 0x000000150d077224 */ /* 0x000fe400078e020c */
[----:B------:R-:W-:Y:S02]  /*8000*/  IMAD.MOV.U32 R13, RZ, RZ, 0x1 ;  /* 0x00000001ff0d7424 */ /* 0x000fe400078e00ff */
[----:B------:R-:W-:Y:S01]  /*8010*/  IMAD.IADD R7, R11, 0x1, R7 ;  /* 0x000000010b077824 */ /* 0x000fe200078e0207 */
[----:B------:R-:W2:Y:S01]  /*8020*/  LDC R28, c[0x0][0x658] ;  /* 0x00019600ff1c7b82 */ /* 0x000ea20000000800 */
[----:B------:R-:W-:-:S02]  /*8030*/  I2FP.F32.U32 R11, R24 ;  /* 0x00000018000b7245 */ /* 0x000fc40000201000 */
[----:B---3--:R-:W-:-:S03]  /*8040*/  ISETP.NE.U32.AND P0, PT, R30, RZ, PT ;  /* 0x000000ff1e00720c */ /* 0x008fc60003f05070 */
[----:B------:R-:W-:Y:S01]  /*8050*/  FMUL R12, R11, UR6 ;  /* 0x000000060b0c7c20 */ /* 0x000fe20008400000 */
[----:B------:R-:W-:Y:S01]  /*8060*/  ISETP.NE.AND.EX P0, PT, R31, RZ, PT, P0 ;  /* 0x000000ff1f00720c */ /* 0x000fe20003f05300 */
[----:B------:R-:W3:Y:S01]  /*8070*/  LDC R23, c[0x0][0x148] ;  /* 0x00005200ff177b82 */ /* 0x000ee20000000800 */
[-CC-:B0-----:R-:W-:Y:S01]  /*8080*/  SHF.R.U64 R18, R10, R14.reuse, R7.reuse ;  /* 0x0000000e0a127219 */ /* 0x181fe20000001207 */
[----:B------:R0:W4:Y:S01]  /*8090*/  F2I.U32.TRUNC.NTZ R20, R12 ;  /* 0x0000000c00147305 */ /* 0x000122000020f000 */
[----:B------:R-:W-:Y:S01]  /*80a0*/  SHF.R.U32.HI R7, RZ, R14, R7 ;  /* 0x0000000eff077219 */ /* 0x000fe20000011607 */
[----:B------:R-:W-:-:S04]  /*80b0*/  IMAD.MOV.U32 R11, RZ, RZ, -0x1 ;  /* 0xffffffffff0b7424 */ /* 0x000fc800078e00ff */
[----:B------:R-:W0:Y:S01]  /*80c0*/  LDC R22, c[0x0][0x600] ;  /* 0x00018000ff167b82 */ /* 0x000e220000000800 */
[-CC-:B-1----:R-:W-:Y:S02]  /*80d0*/  SHF.R.U64 R16, R18, R26.reuse, R7.reuse ;  /* 0x0000001a12107219 */ /* 0x182fe40000001207 */
[----:B------:R-:W-:-:S05]  /*80e0*/  SHF.R.U32.HI R7, RZ, R26, R7 ;  /* 0x0000001aff077219 */ /* 0x000fca0000011607 */
[----:B------:R-:W1:Y:S01]  /*80f0*/  LDC R29, c[0x0][0x648] ;  /* 0x00019200ff1d7b82 */ /* 0x000e620000000800 */
[-C--:B--2---:R-:W-:Y:S02]  /*8100*/  SHF.L.U32 R10, R11, R28.reuse, RZ ;  /* 0x0000001c0b0a7219 */ /* 0x084fe400000006ff */
[-CC-:B------:R-:W-:Y:S02]  /*8110*/  SHF.R.U64 R21, R16, R28.reuse, R7.reuse ;  /* 0x0000001c10157219 */ /* 0x180fe40000001207 */
[----:B------:R-:W-:Y:S02]  /*8120*/  SHF.R.U32.HI R11, RZ, R28, R7 ;  /* 0x0000001cff0b7219 */ /* 0x000fe40000011607 */
[----:B------:R-:W-:Y:S01]  /*8130*/  LOP3.LUT R27, RZ, R10, RZ, 0x33, !PT ;  /* 0x0000000aff1b7212 */ /* 0x000fe200078e33ff */
[----:B------:R-:W2:Y:S01]  /*8140*/  LDC R33, c[0x0][0x638] ;  /* 0x00018e00ff217b82 */ /* 0x000ea20000000800 */
[----:B------:R-:W-:Y:S01]  /*8150*/  SHF.L.U32 R28, R13, R28, RZ ;  /* 0x0000001c0d1c7219 */ /* 0x000fe200000006ff */
[----:B------:R-:W-:-:S06]  /*8160*/  IMAD.MOV.U32 R10, RZ, RZ, R21 ;  /* 0x000000ffff0a7224 */ /* 0x000fcc00078e0015 */
[----:B------:R-:W0:Y:S01]  /*8170*/  LDC R34, c[0x0][0x610] ;  /* 0x00018400ff227b82 */ /* 0x000e220000000800 */
[----:B----4-:R-:W-:Y:S05]  /*8180*/  @!P0 BRA `(.L_x_170) ;  /* 0x0000000000288947 */ /* 0x010fea0003800000 */
[----:B------:R-:W4:Y:S02]  /*8190*/  LDC R10, c[0x0][0x64c] ;  /* 0x00019300ff0a7b82 */ /* 0x000f240000000800 */
[----:B----4-:R-:W-:-:S05]  /*81a0*/  IADD3 R7, P0, R21, R10, RZ ;  /* 0x0000000a15077210 */ /* 0x010fca0007f1e0ff */
[----:B------:R-:W-:-:S04]  /*81b0*/  IMAD.X R17, RZ, RZ, R11, P0 ;  /* 0x000000ffff117224 */ /* 0x000fc800000e060b */
[----:B------:R-:W-:-:S04]  /*81c0*/  IMAD.WIDE.U32 R10, R17, R30, RZ ;  /* 0x0000001e110a7225 */ /* 0x000fc800078e00ff */
[----:B0-----:R-:W-:-:S04]  /*81d0*/  IMAD.WIDE.U32 R12, P0, R7, R31, R10 ;  /* 0x0000001f070c7225 */ /* 0x001fc8000780000a */
[----:B------:R-:W-:-:S04]  /*81e0*/  IMAD.WIDE.U32 R10, R7, R30, RZ ;  /* 0x0000001e070a7225 */ /* 0x000fc800078e00ff */
[----:B------:R-:W-:Y:S01]  /*81f0*/  IMAD.X R15, RZ, RZ, RZ, P0 ;  /* 0x000000ffff0f7224 */ /* 0x000fe200000e06ff */
[----:B------:R-:W-:Y:S01]  /*8200*/  IADD3 RZ, P0, R11, R12, RZ ;  /* 0x0000000c0bff7210 */ /* 0x000fe20007f1e0ff */
[----:B------:R-:W-:-:S04]  /*8210*/  IMAD.MOV.U32 R14, RZ, RZ, R13 ;  /* 0x000000ffff0e7224 */ /* 0x000fc800078e000d */
[----:B------:R-:W-:-:S08]  /*8220*/  IMAD.WIDE.U32.X R10, R17, R31, R14, P0 ;  /* 0x0000001f110a7225 */ /* 0x000fd000000e040e */
.L_x_170:
[----:B-1----:R-:W-:Y:S01]  /*8230*/  SHF.R.U64 R7, R10, R29, R11 ;  /* 0x0000001d0a077219 */ /* 0x002fe2000000120b */
[----:B0-----:R-:W-:Y:S01]  /*8240*/  VIADD R11, R22, 0xffffffff ;  /* 0xffffffff160b7836 */ /* 0x001fe20000000000 */
[----:B------:R-:W-:Y:S01]  /*8250*/  LOP3.LUT R32, R16, R27, RZ, 0xc0, !PT ;  /* 0x0000001b10207212 */ /* 0x000fe200078ec0ff */
[----:B------:R-:W-:Y:S02]  /*8260*/  IMAD.MOV R20, RZ, RZ, -R20 ;  /* 0x000000ffff147224 */ /* 0x000fe400078e0a14 */
[----:B------:R-:W-:Y:S01]  /*8270*/  IMAD.MOV R10, RZ, RZ, -R7 ;  /* 0x000000ffff0a7224 */ /* 0x000fe200078e0a07 */
[----:B------:R-:W-:Y:S01]  /*8280*/  LOP3.LUT R18, R18, R11, RZ, 0xc0, !PT ;  /* 0x0000000b12127212 */ /* 0x000fe200078ec0ff */
[----:B------:R-:W-:Y:S02]  /*8290*/  IMAD R32, R28, R7, R32 ;  /* 0x000000071c207224 */ /* 0x000fe400078e0220 */
[----:B---3--:R-:W-:Y:S02]  /*82a0*/  @P3 IMAD R25, R23, R20, R24 ;  /* 0x0000001417193224 */ /* 0x008fe400078e0218 */
[----:B--2---:R-:W-:-:S02]  /*82b0*/  IMAD R7, R10, R33, R21 ;  /* 0x000000210a077224 */ /* 0x004fc400078e0215 */
[----:B------:R-:W-:Y:S02]  /*82c0*/  IMAD R32, R32, R34, R25 ;  /* 0x0000002220207224 */ /* 0x000fe400078e0219 */
[----:B------:R-:W-:Y:S02]  /*82d0*/  IMAD R7, R7, R22, R18 ;  /* 0x0000001607077224 */ /* 0x000fe400078e0212 */
[----:B------:R-:W-:-:S03]  /*82e0*/  IMAD.MOV.U32 R10, RZ, RZ, 0x1 ;  /* 0x00000001ff0a7424 */ /* 0x000fc600078e00ff */
[----:B------:R-:W-:Y:S02]  /*82f0*/  SEL R11, R7, R32, !P3 ;  /* 0x00000020070b7207 */ /* 0x000fe40005800000 */
[----:B------:R-:W-:Y:S01]  /*8300*/  SEL R32, R32, R7, !P3 ;  /* 0x0000000720207207 */ /* 0x000fe20005800000 */
[----:B------:R-:W-:-:S07]  /*8310*/  IMAD.MOV.U32 R7, RZ, RZ, R19 ;  /* 0x000000ffff077224 */ /* 0x000fce00078e0013 */
.L_x_168:
[----:B------:R-:W-:Y:S01]  /*8320*/  LOP3.LUT P0, RZ, R10, 0xff, RZ, 0xc0, !PT ;  /* 0x000000ff0aff7812 */ /* 0x000fe2000780c0ff */
[----:B------:R-:W-:-:S12]  /*8330*/  IMAD.MOV.U32 R10, RZ, RZ, R32 ;  /* 0x000000ffff0a7224 */ /* 0x000fd800078e0020 */
[----:B------:R-:W-:Y:S05]  /*8340*/  @P0 BRA `(.L_x_171) ;  /* 0xffffff8c00a80947 */ /* 0x000fea000383ffff */
[----:B------:R-:W-:Y:S05]  /*8350*/  EXIT ;  /* 0x000000000000794d */ /* 0x000fea0003800000 */
.L_x_7:
[----:B0-----:R-:W-:Y:S01]  /*8360*/  ULDC.64 UR4, c[0x0][0x650] ;  /* 0x0001940000047ab9 */ /* 0x001fe20000000a00 */
        /* <DEDUP_REMOVED lines=25> */
.L_x_173:
[----:B------:R-:W0:Y:S01]  /*8500*/  LDC.64 R28, c[0x0][0x640] ;  /* 0x00019000ff1c7b82 */ /* 0x000e220000000a00 */
[-CC-:B------:R-:W-:Y:S01]  /*8510*/  SHF.R.U64 R21, R16, R6.reuse, R17.reuse ;  /* 0x0000000610157219 */ /* 0x180fe20000001211 */
[----:B------:R-:W-:Y:S01]  /*8520*/  IMAD.MOV.U32 R31, RZ, RZ, 0x1 ;  /* 0x00000001ff1f7424 */ /* 0x000fe200078e00ff */
[----:B------:R-:W-:Y:S02]  /*8530*/  SHF.R.U32.HI R5, RZ, R6, R17 ;  /* 0x00000006ff057219 */ /* 0x000fe40000011611 */
        /* <DEDUP_REMOVED lines=9> */
[----:B0-----:R-:W-:Y:S01]  /*85d0*/  ISETP.NE.U32.AND P0, PT, R28, RZ, PT ;  /* 0x000000ff1c00720c */ /* 0x001fe20003f05070 */
[----:B------:R-:W-:-:S03]  /*85e0*/  IMAD.MOV.U32 R11, RZ, RZ, -0x1 ;  /* 0xffffffffff0b7424 */ /* 0x000fc600078e00ff */
[----:B------:R-:W-:Y:S02]  /*85f0*/  ISETP.NE.AND.EX P0, PT, R29, RZ, PT, P0 ;  /* 0x000000ff1d00720c */ /* 0x000fe40003f05300 */
[----:B------:R-:W0:Y:S01]  /*8600*/  LDC R24, c[0x0][0x600] ;  /* 0x00018000ff187b82 */ /* 0x000e220000000800 */
[-CC-:B-1----:R-:W-:Y:S02]  /*8610*/  SHF.R.U64 R18, R10, R14.reuse, R5.reuse ;  /* 0x0000000e0a127219 */ /* 0x182fe40000001205 */
[----:B------:R-:W-:-:S05]  /*8620*/  SHF.R.U32.HI R5, RZ, R14, R5 ;  /* 0x0000000eff057219 */ /* 0x000fca0000011605 */
        /* <DEDUP_REMOVED lines=21> */
.L_x_174:
[----:B-1----:R-:W-:Y:S01]  /*8780*/  SHF.R.U64 R6, R10, R25, R11 ;  /* 0x000000190a067219 */ /* 0x002fe2000000120b */
[----:B0-----:R-:W-:Y:S01]  /*8790*/  VIADD R11, R24, 0xffffffff ;  /* 0xffffffff180b7836 */ /* 0x001fe20000000000 */
[----:B------:R-:W-:Y:S01]  /*87a0*/  SHF.L.U32 R9, R31, R26, RZ ;  /* 0x0000001a1f097219 */ /* 0x000fe200000006ff */
[----:B------:R-:W-:Y:S01]  /*87b0*/  @P3 IMAD R12, R13, R20, R8 ;  /* 0x000000140d0c3224 */ /* 0x000fe200078e0208 */
[----:B------:R-:W-:Y:S01]  /*87c0*/  LOP3.LUT R5, R22, R33, RZ, 0xc0, !PT ;  /* 0x0000002116057212 */ /* 0x000fe200078ec0ff */
[----:B------:R-:W-:Y:S01]  /*87d0*/  IMAD.MOV R10, RZ, RZ, -R6 ;  /* 0x000000ffff0a7224 */ /* 0x000fe200078e0a06 */
[----:B------:R-:W-:Y:S01]  /*87e0*/  LOP3.LUT R18, R18, R11, RZ, 0xc0, !PT ;  /* 0x0000000b12127212 */ /* 0x000fe200078ec0ff */
[----:B------:R-:W-:Y:S02]  /*87f0*/  IMAD.MOV.U32 R8, RZ, RZ, 0x1 ;  /* 0x00000001ff087424 */ /* 0x000fe400078e00ff */
[----:B------:R-:W-:Y:S02]  /*8800*/  IMAD R9, R9, R6, R5 ;  /* 0x0000000609097224 */ /* 0x000fe400078e0205 */
[----:B--2---:R-:W-:-:S02]  /*8810*/  IMAD R5, R10, R27, R23 ;  /* 0x0000001b0a057224 */ /* 0x004fc400078e0217 */
[----:B---3--:R-:W-:Y:S02]  /*8820*/  IMAD R6, R9, R30, R12 ;  /* 0x0000001e09067224 */ /* 0x008fe400078e020c */
[----:B------:R-:W-:Y:S01]  /*8830*/  IMAD R9, R5, R24, R18 ;  /* 0x0000001805097224 */ /* 0x000fe200078e0212 */
[----:B------:R-:W-:Y:S01]  /*8840*/  PRMT R5, R8, 0x7610, R5 ;  /* 0x0000761008057816 */ /* 0x000fe20000000005 */
[----:B------:R-:W-:-:S03]  /*8850*/  IMAD.MOV.U32 R16, RZ, RZ, R21 ;  /* 0x000000ffff107224 */ /* 0x000fc600078e0015 */
[----:B------:R-:W-:Y:S02]  /*8860*/  SEL R17, R9, R6, !P3 ;  /* 0x0000000609117207 */ /* 0x000fe40005800000 */
[----:B------:R-:W-:-:S07]  /*8870*/  SEL R6, R6, R9, !P3 ;  /* 0x0000000906067207 */ /* 0x000fce0005800000 */
.L_x_172:
[----:B------:R-:W-:-:S08]  /*8880*/  NOP ;  /* 0x0000000000007918 */ /* 0x000fd00000000000 */
[----:B------:R-:W0:-:S00]  /*8890*/  USETMAXREG.DEALLOC.CTAPOOL 0x28 ;  /* 0x00000028000079c8 */ /* 0x000e0000080e0500 */
[----:B0-----:R-:W-:-:S13]  /*88a0*/  ISETP.NE.AND P0, PT, R7, RZ, PT ;  /* 0x000000ff0700720c */ /* 0x001fda0003f05270 */
[----:B------:R-:W-:Y:S05]  /*88b0*/  @P0 EXIT ;  /* 0x000000000000094d */ /* 0x000fea0003800000 */
[----:B------:R-:W-:Y:S01]  /*88c0*/  LOP3.LUT P0, RZ, R5, 0xff, RZ, 0xc0, !PT ;  /* 0x000000ff05ff7812 */ /* 0x000fe2000780c0ff */
[----:B------:R-:W-:Y:S02]  /*88d0*/  IMAD.MOV.U32 R11, RZ, RZ, 0x1 ;  /* 0x00000001ff0b7424 */ /* 0x000fe400078e00ff */
[----:B------:R-:W-:-:S10]  /*88e0*/  IMAD.MOV.U32 R15, RZ, RZ, RZ ;  /* 0x000000ffff0f7224 */ /* 0x000fd400078e00ff */
[----:B------:R-:W-:Y:S05]  /*88f0*/  @!P0 BRA `(.L_x_175) ;  /* 0x0000000c00748947 */ /* 0x000fea0003800000 */
[----:B------:R-:W0:Y:S01]  /*8900*/  LDC R5, c[0x0][0x28c] ;  /* 0x0000a300ff057b82 */ /* 0x000e220000000800 */
[----:B------:R-:W-:Y:S01]  /*8910*/  ULDC UR5, c[0x0][0x658] ;  /* 0x0001960000057ab9 */ /* 0x000fe20000000800 */
[----:B------:R-:W-:Y:S01]  /*8920*/  UMOV UR11, 0xffffffff ;  /* 0xffffffff000b7882 */ /* 0x000fe20000000000 */
[----:B------:R-:W-:Y:S01]  /*8930*/  UMOV UR16, 0x1 ;  /* 0x0000000100107882 */ /* 0x000fe20000000000 */
[----:B------:R-:W-:Y:S01]  /*8940*/  USHF.L.U32 UR11, UR11, UR5, URZ ;  /* 0x000000050b0b7299 */ /* 0x000fe2000800063f */
[----:B------:R-:W-:Y:S01]  /*8950*/  BSSY B0, `(.L_x_175) ;  /* 0x00000d7000007945 */ /* 0x000fe20003800000 */
[----:B------:R-:W-:Y:S01]  /*8960*/  ULDC UR9, c[0x0][0xc] ;  /* 0x0000030000097ab9 */ /* 0x000fe20000000800 */
[----:B------:R-:W-:Y:S01]  /*8970*/  ULDC UR12, c[0x0][0x10] ;  /* 0x00000400000c7ab9 */ /* 0x000fe20000000800 */
[----:B------:R-:W1:Y:S01]  /*8980*/  S2UR UR8, SR_CgaCtaId ;  /* 0x00000000000879c3 */ /* 0x000e620000008800 */
[----:B------:R-:W-:Y:S01]  /*8990*/  ULOP3.LUT UR13, URZ, UR11, URZ, 0x33, !UPT ;  /* 0x0000000b3f0d7292 */ /* 0x000fe2000f8e333f */
[----:B------:R-:W-:Y:S01]  /*89a0*/  IMAD.MOV.U32 R13, RZ, RZ, 0x1 ;  /* 0x00000001ff0d7424 */ /* 0x000fe200078e00ff */
[----:B------:R-:W-:Y:S01]  /*89b0*/  LOP3.LUT R14, R4, 0x2, RZ, 0xfc, !PT ;  /* 0x00000002040e7812 */ /* 0x000fe200078efcff */
[----:B------:R-:W-:Y:S01]  /*89c0*/  IMAD.MOV.U32 R11, RZ, RZ, 0x1 ;  /* 0x00000001ff0b7424 */ /* 0x000fe200078e00ff */
[----:B------:R-:W-:Y:S01]  /*89d0*/  ULDC UR4, c[0x0][0x600] ;  /* 0x0001800000047ab9 */ /* 0x000fe20000000800 */
[----:B------:R-:W-:Y:S01]  /*89e0*/  IMAD.MOV.U32 R15, RZ, RZ, RZ ;  /* 0x000000ffff0f7224 */ /* 0x000fe200078e00ff */
[----:B------:R-:W-:Y:S01]  /*89f0*/  UMOV UR15, 0x5 ;  /* 0x00000005000f7882 */ /* 0x000fe20000000000 */
[----:B------:R-:W-:-:S02]  /*8a00*/  UIADD3 UR4, UR4, -0x1, URZ ;  /* 0xffffffff04047890 */ /* 0x000fc4000fffe03f */
[----:B------:R-:W-:Y:S01]  /*8a10*/  USHF.L.U32 UR5, UR16, UR5, URZ ;  /* 0x0000000510057299 */ /* 0x000fe2000800063f */
[----:B------:R-:W-:Y:S01]  /*8a20*/  ULDC.64 UR28, c[0x0][0x198] ;  /* 0x00006600001c7ab9 */ /* 0x000fe20000000a00 */
[----:B0-----:R-:W-:-:S05]  /*8a30*/  VIADD R5, R5, 0x7f ;  /* 0x0000007f05057836 */ /* 0x001fca0000000000 */
[----:B------:R-:W-:Y:S01]  /*8a40*/  SHF.R.S32.HI R8, RZ, 0x1f, R5 ;  /* 0x0000001fff087819 */ /* 0x000fe20000011405 */
[----:B-1----:R-:W-:-:S03]  /*8a50*/  ULOP3.LUT UR10, UR8, 0x1, URZ, 0xc0, !UPT ;  /* 0x00000001080a7892 */ /* 0x002fc6000f8ec03f */
[----:B------:R-:W-:Y:S01]  /*8a60*/  LEA.HI R8, R8, R5, RZ, 0x7 ;  /* 0x0000000508087211 */ /* 0x000fe200078f38ff */
[----:B------:R-:W-:Y:S02]  /*8a70*/  USHF.R.U32.HI UR27, URZ, 0x1, UR8 ;  /* 0x000000013f1b7899 */ /* 0x000fe40008011608 */
[----:B------:R-:W-:Y:S01]  /*8a80*/  USHF.L.U32 UR6, UR8, 0x5, URZ ;  /* 0x0000000508067899 */ /* 0x000fe2000800063f */
[----:B------:R-:W-:Y:S01]  /*8a90*/  SHF.R.S32.HI R10, RZ, 0x7, R8 ;  /* 0x00000007ff0a7819 */ /* 0x000fe20000011408 */
[----:B------:R-:W-:Y:S02]  /*8aa0*/  USHF.L.U32 UR7, UR8, 0xc, URZ ;  /* 0x0000000c08077899 */ /* 0x000fe4000800063f */
[----:B------:R-:W-:Y:S02]  /*8ab0*/  ULOP3.LUT UR8, UR8, 0xfffffffe, URZ, 0xc0, !UPT ;  /* 0xfffffffe08087892 */ /* 0x000fe4000f8ec03f */
[----:B------:R-:W-:Y:S01]  /*8ac0*/  UISETP.GT.U32.AND UP0, UPT, UR10, 0xffff, UPT ;  /* 0x0000ffff0a00788c */ /* 0x000fe2000bf04070 */
[----:B------:R-:W-:Y:S01]  /*8ad0*/  VIADD R5, R10, 0x1 ;  /* 0x000000010a057836 */ /* 0x000fe20000000000 */
[----:B------:R-:W-:-:S02]  /*8ae0*/  USHF.L.U32 UR14, UR16, UR8, URZ ;  /* 0x00000008100e7299 */ /* 0x000fc4000800063f */
[----:B------:R-:W-:Y:S02]  /*8af0*/  ULOP3.LUT UR11, UR8, 0x1, URZ, 0xfc, !UPT ;  /* 0x00000001080b7892 */ /* 0x000fe4000f8efc3f */
[----:B------:R-:W-:Y:S02]  /*8b00*/  UIMAD.WIDE.U32 UR8, UR9, UR12, URZ ;  /* 0x0000000c090872a5 */ /* 0x000fe4000f8e003f */
[----:B------:R-:W-:Y:S01]  /*8b10*/  USEL UR10, UR10, 0xffff, !UP0 ;  /* 0x0000ffff0a0a7887 */ /* 0x000fe2000c000000 */
[----:B------:R-:W-:Y:S01]  /*8b20*/  ULDC UR12, c[0x0][0x14] ;  /* 0x00000500000c7ab9 */ /* 0x000fe20000000800 */
[----:B------:R-:W-:Y:S02]  /*8b30*/  USHF.L.U32 UR11, UR16, UR11, URZ ;  /* 0x0000000b100b7299 */ /* 0x000fe4000800063f */
[----:B------:R-:W-:Y:S02]  /*8b40*/  UIMAD.WIDE.U32 UR24, UR8, UR12, URZ ;  /* 0x0000000c081872a5 */ /* 0x000fe4000f8e003f */
[----:B------:R-:W-:-:S02]  /*8b50*/  UIMAD UR21, UR9, UR12, URZ ;  /* 0x0000000c091572a4 */ /* 0x000fc4000f8e023f */
[----:B------:R-:W-:Y:S02]  /*8b60*/  ULOP3.LUT UR10, UR10, 0xffff, URZ, 0xc0, !UPT ;  /* 0x0000ffff0a0a7892 */ /* 0x000fe4000f8ec03f */
[----:B------:R-:W-:Y:S02]  /*8b70*/  ULOP3.LUT UR6, UR6, 0x20, URZ, 0xc0, !UPT ;  /* 0x0000002006067892 */ /* 0x000fe4000f8ec03f */
[----:B------:R-:W-:Y:S02]  /*8b80*/  ULOP3.LUT UR7, UR7, 0x1000, URZ, 0xc0, !UPT ;  /* 0x0000100007077892 */ /* 0x000fe4000f8ec03f */
[----:B------:R-:W-:Y:S02]  /*8b90*/  ULOP3.LUT UR14, UR14, UR11, URZ, 0xfc, !UPT ;  /* 0x0000000b0e0e7292 */ /* 0x000fe4000f8efc3f */
[----:B------:R-:W-:Y:S02]  /*8ba0*/  UIADD3 UR21, UR25, UR21, URZ ;  /* 0x0000001519157290 */ /* 0x000fe4000fffe03f */
[----:B------:R-:W-:-:S12]  /*8bb0*/  USHF.L.U32 UR15, UR15, UR10, URZ ;  /* 0x0000000a0f0f7299 */ /* 0x000fd8000800063f */
.L_x_186:
[----:B------:R-:W-:-:S03]  /*8bc0*/  UMOV UR8, 0xffffffff ;  /* 0xffffffff00087882 */ /* 0x000fc60000000000 */
[----:B------:R-:W-:Y:S05]  /*8bd0*/  BRA.DIV UR8, `(.L_x_176) ;  /* 0x0000000e08d07947 */ /* 0x000fea000b800000 */
[----:B------:R-:W-:-:S13]  /*8be0*/  ELECT P0, URZ, PT ;  /* 0x00000000003f782f */ /* 0x000fda0003800000 */
.L_x_198:
[----:B------:R-:W0:Y:S01]  /*8bf0*/  LDC R7, c[0x0][0x28c] ;  /* 0x0000a300ff077b82 */ /* 0x000e220000000800 */
[----:B------:R-:W-:Y:S01]  /*8c00*/  BSSY B1, `(.L_x_177) ;  /* 0x000003b000017945 */ /* 0x000fe20003800000 */
[----:B0-----:R-:W-:-:S13]  /*8c10*/  ISETP.LT.OR P0, PT, R7, 0x1, !P0 ;  /* 0x000000010700780c */ /* 0x001fda0004701670 */
[----:B------:R-:W-:Y:S05]  /*8c20*/  @P0 BRA `(.L_x_178) ;  /* 0x0000000000e00947 */ /* 0x000fea0003800000 */
[----:B------:R-:W-:Y:S01]  /*8c30*/  LEA R9, R6, UR27, 0x1 ;  /* 0x0000001b06097c11 */ /* 0x000fe2000f8e08ff */
[----:B------:R-:W-:Y:S01]  /*8c40*/  IMAD.MOV.U32 R21, RZ, RZ, RZ ;  /* 0x000000ffff157224 */ /* 0x000fe200078e00ff */
[----:B------:R-:W-:Y:S01]  /*8c50*/  LEA R17, R17, UR6, 0x6 ;  /* 0x0000000611117c11 */ /* 0x000fe2000f8e30ff */
[----:B------:R-:W-:Y:S02]  /*8c60*/  IMAD.MOV.U32 R6, RZ, RZ, R5 ;  /* 0x000000ffff067224 */ /* 0x000fe400078e0005 */
[----:B------:R-:W-:Y:S02]  /*8c70*/  IMAD.MOV.U32 R7, RZ, RZ, R11 ;  /* 0x000000ffff077224 */ /* 0x000fe400078e000b */
[----:B------:R-:W-:Y:S02]  /*8c80*/  IMAD.MOV.U32 R8, RZ, RZ, R15 ;  /* 0x000000ffff087224 */ /* 0x000fe400078e000f */
[----:B------:R-:W-:-:S07]  /*8c90*/  IMAD.SHL.U32 R18, R9, 0x80, RZ ;  /* 0x0000008009127824 */ /* 0x000fce00078e00ff */
.L_x_181:
[----:B------:R-:W0:Y:S01]  /*8ca0*/  S2R R12, SR_CgaCtaId ;  /* 0x00000000000c7919 */ /* 0x000e220000008800 */
[----:B------:R-:W-:Y:S02]  /*8cb0*/  MOV R9, 0x400 ;  /* 0x0000040000097802 */ /* 0x000fe40000000f00 */
[----:B------:R-:W-:Y:S02]  /*8cc0*/  LOP3.LUT P1, RZ, R0, 0x7f, RZ, 0xc0, !PT ;  /* 0x0000007f00ff7812 */ /* 0x000fe4000782c0ff */
[----:B0-----:R-:W-:Y:S02]  /*8cd0*/  LEA R19, R12, R9, 0x18 ;  /* 0x000000090c137211 */ /* 0x001fe400078ec0ff */
[----:B------:R-:W-:-:S09]  /*8ce0*/  SHF.L.U32 R9, R7, 0x1f, RZ ;  /* 0x0000001f07097819 */ /* 0x000fd200000006ff */
[----:B------:R-:W0:Y:S01]  /*8cf0*/  @!P1 LDC R12, c[0x0][0x500] ;  /* 0x00014000ff0c9b82 */ /* 0x000e220000000800 */
[----:B------:R-:W-:-:S04]  /*8d00*/  IMAD R20, R8, 0x8, R19 ;  /* 0x0000000808147824 */ /* 0x000fc800078e0213 */
[----:B------:R-:W1:Y:S02]  /*8d10*/  SYNCS.PHASECHK.TRANS64.TRYWAIT P0, [R20+URZ+0x28], R9 ;  /* 0x00002809140075a7 */ /* 0x000e64000800017f */
[----:B-1----:R-:W-:Y:S05]  /*8d20*/  @!P0 BRA `(.L_x_179) ;  /* 0x0000000c009c8947 */ /* 0x002fea0003800000 */
.L_x_199:
[----:B-1----:R-:W-:Y:S01]  /*8d30*/  PRMT R9, R14, 0x9910, RZ ;  /* 0x000099100e097816 */ /* 0x002fe200000000ff */
[----:B0-----:R0:W-:Y:S03]  /*8d40*/  @!P1 SYNCS.ARRIVE.TRANS64 RZ, [R20+URZ], R12 ;  /* 0x0000000c14ff99a7 */ /* 0x0011e6000800003f */
[----:B------:R-:W-:-:S13]  /*8d50*/  ISETP.NE.AND P0, PT, R9, 0x2, PT ;  /* 0x000000020900780c */ /* 0x000fda0003f05270 */
[----:B0-----:R-:W-:Y:S05]  /*8d60*/  @P0 BRA `(.L_x_180) ;  /* 0x0000000000040947 */ /* 0x001fea0003800000 */
[----:B------:R-:W-:Y:S01]  /*8d70*/  BPT.TRAP 0x1 ;  /* 0x000000040000795c */ /* 0x000fe20000300000 */
.L_x_180:
[----:B------:R-:W-:Y:S01]  /*8d80*/  LEA R9, R8, UR27, 0x1 ;  /* 0x0000001b08097c11 */ /* 0x000fe2000f8e08ff */
[----:B------:R-:W-:Y:S01]  /*8d90*/  VIADD R6, R6, 0xffffffff ;  /* 0xffffffff06067836 */ /* 0x000fe20000000000 */
[----:B------:R-:W-:Y:S01]  /*8da0*/  R2UR UR11, R8 ;  /* 0x00000000080b72ca */ /* 0x000fe200000e0000 */
[----:B------:R-:W-:Y:S01]  /*8db0*/  UIADD3 UR16, UP0, UR28, 0xf0, URZ ;  /* 0x000000f01c107890 */ /* 0x000fe2000ff1e03f */
[----:B------:R-:W-:Y:S01]  /*8dc0*/  R2UR UR22, R19 ;  /* 0x00000000131672ca */ /* 0x000fe200000e0000 */
[----:B------:R-:W-:Y:S01]  /*8dd0*/  IMAD.U32 R9, R9, 0x4000, R19 ;  /* 0x0000400009097824 */ /* 0x000fe200078e0013 */
[----:B------:R-:W-:Y:S01]  /*8de0*/  R2UR UR23, R18 ;  /* 0x00000000121772ca */ /* 0x000fe200000e0000 */
[----:B------:R-:W-:Y:S01]  /*8df0*/  UIADD3 UR32, UP1, UR28, 0x1f0, URZ ;  /* 0x000001f01c207890 */ /* 0x000fe2000ff3e03f */
[----:B------:R-:W-:Y:S01]  /*8e00*/  R2UR UR9, R20 ;  /* 0x00000000140972ca */ /* 0x000fe200000e0000 */
[----:B------:R-:W-:Y:S01]  /*8e10*/  UIADD3.X UR17, URZ, UR29, URZ, UP0, !UPT ;  /* 0x0000001d3f117290 */ /* 0x000fe200087fe43f */
[----:B------:R-:W-:Y:S01]  /*8e20*/  R2UR UR8, R9 ;  /* 0x00000000090872ca */ /* 0x000fe200000e0000 */
[----:B------:R-:W-:Y:S01]  /*8e30*/  UPRMT UR20, URZ, 0x5410, UR15 ;  /* 0x000054103f147896 */ /* 0x000fe2000800000f */
[----:B------:R-:W-:Y:S01]  /*8e40*/  R2UR UR10, R21 ;  /* 0x00000000150a72ca */ /* 0x000fe200000e0000 */
[----:B------:R-:W-:Y:S01]  /*8e50*/  VIADD R8, R8, 0x1 ;  /* 0x0000000108087836 */ /* 0x000fe20000000000 */
[----:B------:R-:W-:Y:S01]  /*8e60*/  R2UR UR12, R16 ;  /* 0x00000000100c72ca */ /* 0x000fe200000e0000 */
[----:B------:R-:W-:Y:S01]  /*8e70*/  ULEA UR11, UR11, UR7, 0xd ;  /* 0x000000070b0b7291 */ /* 0x000fe2000f8e683f */
[----:B------:R-:W-:Y:S01]  /*8e80*/  R2UR UR26, R17 ;  /* 0x00000000111a72ca */ /* 0x000fe200000e0000 */
[----:B------:R-:W-:Y:S01]  /*8e90*/  UPRMT UR30, URZ, 0x5410, UR14 ;  /* 0x000054103f1e7896 */ /* 0x000fe2000800000e */
[----:B------:R-:W-:Y:S01]  /*8ea0*/  ISETP.GT.AND P1, PT, R6, 0x1, PT ;  /* 0x000000010600780c */ /* 0x000fe20003f24270 */
[----:B------:R-:W-:Y:S01]  /*8eb0*/  UIADD3 UR22, UR22, 0x28100, UR11 ;  /* 0x0002810016167890 */ /* 0x000fe2000fffe00b */
[----:B------:R-:W-:Y:S01]  /*8ec0*/  ISETP.NE.AND P0, PT, R8, 0x5, PT ;  /* 0x000000050800780c */ /* 0x000fe20003f05270 */
[----:B------:R-:W-:Y:S01]  /*8ed0*/  UIADD3.X UR33, URZ, UR29, URZ, UP1, !UPT ;  /* 0x0000001d3f217290 */ /* 0x000fe20008ffe43f */
[----:B------:R-:W-:Y:S01]  /*8ee0*/  VIADD R21, R21, 0x80 ;  /* 0x0000008015157836 */ /* 0x000fe20000000000 */
[----:B------:R-:W-:Y:S01]  /*8ef0*/  UIADD3 UR8, UR8, 0x100, URZ ;  /* 0x0000010008087890 */ /* 0x000fe2000fffe03f */
[----:B------:R-:W-:Y:S01]  /*8f00*/  SEL R12, RZ, 0x1, P0 ;  /* 0x00000001ff0c7807 */ /* 0x000fe20000000000 */
[----:B------:R-:W-:Y:S01]  /*8f10*/  UMOV UR18, 0x0 ;  /* 0x0000000000127882 */ /* 0x000fe20000000000 */
[----:B------:R-:W-:Y:S01]  /*8f20*/  UMOV UR19, 0x10000000 ;  /* 0x1000000000137882 */ /* 0x000fe20000000000 */
[----:B------:R-:W-:Y:S01]  /*8f30*/  UMOV UR11, UR23 ;  /* 0x00000017000b7c82 */ /* 0x000fe20008000000 */
[----:B------:R-:W-:-:S02]  /*8f40*/  LOP3.LUT R7, R7, R12, RZ, 0x3c, !PT ;  /* 0x0000000c07077212 */ /* 0x000fc400078e3cff */
[----:B------:R-:W-:Y:S02]  /*8f50*/  SEL R8, R8, RZ, P0 ;  /* 0x000000ff08087207 */ /* 0x000fe40000000000 */
[----:B------:R0:W-:Y:S02]  /*8f60*/  UTMALDG.3D.MULTICAST [UR8], [UR16], UR20, desc[UR18] ;  /* 0x00001208100073b4 */ /* 0x0001e40008011814 */
[----:B0-----:R-:W-:Y:S01]  /*8f70*/  UMOV UR8, UR22 ;  /* 0x0000001600087c82 */ /* 0x001fe20008000000 */
[----:B------:R-:W-:Y:S02]  /*8f80*/  UMOV UR11, UR26 ;  /* 0x0000001a000b7c82 */ /* 0x000fe40008000000 */
[----:B------:R0:W-:Y:S02]  /*8f90*/  UTMALDG.3D.MULTICAST [UR8], [UR32], UR30, desc[UR18] ;  /* 0x00001208200073b4 */ /* 0x0001e4000801181e */
[----:B0-----:R-:W-:Y:S05]  /*8fa0*/  @P1 BRA `(.L_x_181) ;  /* 0xfffffffc003c1947 */ /* 0x001fea000383ffff */
.L_x_178:
[----:B------:R-:W-:Y:S05]  /*8fb0*/  BSYNC B1 ;  /* 0x0000000000017941 */ /* 0x000fea0003800000 */
.L_x_177:
[----:B------:R-:W-:Y:S01]  /*8fc0*/  LOP3.LUT P1, RZ, R13, 0xff, RZ, 0xc0, !PT ;  /* 0x000000ff0dff7812 */ /* 0x000fe2000782c0ff */
[C---:B------:R-:W-:Y:S01]  /*8fd0*/  IMAD.IADD R15, R10.reuse, 0x1, R15 ;  /* 0x000000010a0f7824 */ /* 0x040fe200078e020f */
[----:B------:R-:W-:Y:S01]  /*8fe0*/  ULDC.64 UR8, c[0x0][0x650] ;  /* 0x0001940000087ab9 */ /* 0x000fe20000000a00 */
[C---:B------:R-:W-:Y:S01]  /*8ff0*/  ISETP.GE.U32.AND P2, PT, R10.reuse, 0x5, PT ;  /* 0x000000050a00780c */ /* 0x040fe20003f46070 */
[----:B------:R-:W-:Y:S01]  /*9000*/  BSSY B1, `(.L_x_182) ;  /* 0x0000069000017945 */ /* 0x000fe20003800000 */
[----:B------:R-:W-:Y:S01]  /*9010*/  IMAD.MOV.U32 R17, RZ, RZ, -0x1 ;  /* 0xffffffffff117424 */ /* 0x000fe200078e00ff */
[----:B------:R-:W-:Y:S01]  /*9020*/  ISETP.GT.U32.AND P0, PT, R15, 0x4, PT ;  /* 0x000000040f00780c */ /* 0x000fe20003f04070 */
[----:B------:R-:W-:Y:S01]  /*9030*/  IMAD.MOV.U32 R16, RZ, RZ, -0x1 ;  /* 0xffffffffff107424 */ /* 0x000fe200078e00ff */
[----:B------:R-:W-:Y:S02]  /*9040*/  PRMT R13, RZ, 0x7610, R13 ;  /* 0x00007610ff0d7816 */ /* 0x000fe4000000000d */
[----:B------:R-:W-:-:S03]  /*9050*/  ISETP.LT.U32.AND P0, PT, R10, 0x5, P0 ;  /* 0x000000050a00780c */ /* 0x000fc60000701070 */
[----:B------:R-:W0:Y:S01]  /*9060*/  @P1 S2R R7, SR_CgaCtaId ;  /* 0x0000000000071919 */ /* 0x000e220000008800 */
[----:B------:R-:W-:-:S04]  /*9070*/  @P1 MOV R6, 0x400 ;  /* 0x0000040000061802 */ /* 0x000fc80000000f00 */
[----:B0-----:R-:W-:Y:S01]  /*9080*/  @P1 LEA R8, R7, R6, 0x18 ;  /* 0x0000000607081211 */ /* 0x001fe200078ec0ff */
[----:B------:R-:W-:Y:S01]  /*9090*/  IMAD.WIDE.U32 R6, R15, -0x33333333, RZ ;  /* 0xcccccccd0f067825 */ /* 0x000fe200078e00ff */
[----:B------:R-:W-:Y:S02]  /*90a0*/  SEL R6, RZ, 0x1, !P0 ;  /* 0x00000001ff067807 */ /* 0x000fe40004000000 */
[----:B------:R0:W-:Y:S01]  /*90b0*/  @P1 SYNCS.ARRIVE.TRANS64.A1T0 RZ, [R8+URZ+0x68], RZ ;  /* 0x000068ff08ff19a7 */ /* 0x0001e2000810003f */
[----:B------:R-:W-:Y:S02]  /*90c0*/  IADD3 R2, P1, R2, UR24, RZ ;  /* 0x0000001802027c10 */ /* 0x000fe4000ff3e0ff */
[----:B------:R-:W-:Y:S01]  /*90d0*/  LOP3.LUT R11, R11, R6, RZ, 0x3c, !PT ;  /* 0x000000060b0b7212 */ /* 0x000fe200078e3cff */
[----:B------:R-:W-:Y:S01]  /*90e0*/  IMAD.MOV.U32 R6, RZ, RZ, -0x1 ;  /* 0xffffffffff067424 */ /* 0x000fe200078e00ff */
[----:B------:R-:W-:Y:S02]  /*90f0*/  IADD3.X R3, R3, UR21, RZ, P1, !PT ;  /* 0x0000001503037c10 */ /* 0x000fe40008ffe4ff */
[----:B------:R-:W-:-:S02]  /*9100*/  ISETP.GE.U32.AND P0, PT, R2, UR8, PT ;  /* 0x0000000802007c0c */ /* 0x000fc4000bf06070 */
[----:B0-----:R-:W-:Y:S02]  /*9110*/  SHF.R.U32.HI R8, RZ, 0x2, R7 ;  /* 0x00000002ff087819 */ /* 0x001fe40000011607 */
[----:B------:R-:W-:Y:S02]  /*9120*/  ISETP.GE.U32.AND.EX P0, PT, R3, UR9, PT, P0 ;  /* 0x0000000903007c0c */ /* 0x000fe4000bf06100 */
[----:B------:R-:W-:Y:S01]  /*9130*/  @P2 LOP3.LUT R11, R11, 0x1, R8, 0x78, !PT ;  /* 0x000000010b0b2812 */ /* 0x000fe200078e7808 */
[----:B------:R-:W-:Y:S01]  /*9140*/  IMAD R15, R8, -0x5, R15 ;  /* 0xfffffffb080f7824 */ /* 0x000fe200078e020f */
[----:B------:R-:W-:-:S09]  /*9150*/  PRMT R7, RZ, 0x7610, R7 ;  /* 0x00007610ff077816 */ /* 0x000fd20000000007 */
[----:B------:R-:W-:Y:S05]  /*9160*/  @P0 BRA `(.L_x_183) ;  /* 0x0000000400480947 */ /* 0x000fea0003800000 */
[----:B------:R-:W0:Y:S01]  /*9170*/  S2R R17, SR_CTAID.X ;  /* 0x0000000000117919 */ /* 0x000e220000002500 */
[----:B------:R-:W-:Y:S01]  /*9180*/  ULDC.64 UR8, c[0x0][0x628] ;  /* 0x00018a0000087ab9 */ /* 0x000fe20000000a00 */
[----:B------:R-:W1:Y:S01]  /*9190*/  LDC R18, c[0x0][0x144] ;  /* 0x00005100ff127b82 */ /* 0x000e620000000800 */
[----:B------:R-:W-:Y:S01]  /*91a0*/  ISETP.NE.U32.AND P0, PT, RZ, UR8, PT ;  /* 0x00000008ff007c0c */ /* 0x000fe2000bf05070 */
[----:B------:R-:W2:Y:S01]  /*91b0*/  S2R R12, SR_CTAID.Y ;  /* 0x00000000000c7919 */ /* 0x000ea20000002600 */
[----:B------:R-:W-:Y:S01]  /*91c0*/  ULDC UR10, c[0x0][0x150] ;  /* 0x00005400000a7ab9 */ /* 0x000fe20000000800 */
[----:B------:R-:W-:Y:S01]  /*91d0*/  ULDC UR11, c[0x0][0x630] ;  /* 0x00018c00000b7ab9 */ /* 0x000fe20000000800 */
[----:B------:R-:W-:Y:S01]  /*91e0*/  ISETP.NE.AND.EX P0, PT, RZ, UR9, PT, P0 ;  /* 0x00000009ff007c0c */ /* 0x000fe2000bf05300 */
[----:B------:R-:W-:Y:S01]  /*91f0*/  IMAD.MOV.U32 R6, RZ, RZ, R2 ;  /* 0x000000ffff067224 */ /* 0x000fe200078e0002 */
[----:B0-----:R-:W-:-:S05]  /*9200*/  I2FP.F32.U32 R7, R17 ;  /* 0x0000001100077245 */ /* 0x001fca0000201000 */
[----:B------:R-:W-:Y:S01]  /*9210*/  FMUL R20, R7, UR10 ;  /* 0x0000000a07147c20 */ /* 0x000fe20008400000 */
[----:B------:R-:W-:-:S05]  /*9220*/  IMAD.MOV.U32 R7, RZ, RZ, R3 ;  /* 0x000000ffff077224 */ /* 0x000fca00078e0003 */
[----:B--2---:R-:W-:Y:S05]  /*9230*/  @!P0 BRA `(.L_x_184) ;  /* 0x0000000000288947 */ /* 0x004fea0003800000 */
[----:B------:R-:W-:Y:S02]  /*9240*/  ULDC UR10, c[0x0][0x634] ;  /* 0x00018d00000a7ab9 */ /* 0x000fe40000000800 */
[----:B------:R-:W-:-:S05]  /*9250*/  IADD3 R7, P0, R2, UR10, RZ ;  /* 0x0000000a02077c10 */ /* 0x000fca000ff1e0ff */
[----:B------:R-:W-:-:S04]  /*9260*/  IMAD.X R19, RZ, RZ, R3, P0 ;  /* 0x000000ffff137224 */ /* 0x000fc800000e0603 */
[----:B------:R-:W-:-:S04]  /*9270*/  IMAD.WIDE.U32 R8, R19, UR8, RZ ;  /* 0x0000000813087c25 */ /* 0x000fc8000f8e00ff */
[----:B------:R-:W-:-:S04]  /*9280*/  IMAD.WIDE.U32 R8, P0, R7, UR9, R8 ;  /* 0x0000000907087c25 */ /* 0x000fc8000f800008 */
[----:B------:R-:W-:-:S04]  /*9290*/  IMAD.WIDE.U32 R6, R7, UR8, RZ ;  /* 0x0000000807067c25 */ /* 0x000fc8000f8e00ff */
[----:B------:R-:W-:Y:S01]  /*92a0*/  IMAD.MOV.U32 R6, RZ, RZ, R9 ;  /* 0x000000ffff067224 */ /* 0x000fe200078e0009 */
[----:B------:R-:W-:Y:S01]  /*92b0*/  IADD3 RZ, P1, R7, R8, RZ ;  /* 0x0000000807ff7210 */ /* 0x000fe20007f3e0ff */
[----:B------:R-:W-:-:S04]  /*92c0*/  IMAD.X R7, RZ, RZ, RZ, P0 ;  /* 0x000000ffff077224 */ /* 0x000fc800000e06ff */
[----:B------:R-:W-:-:S08]  /*92d0*/  IMAD.WIDE.U32.X R6, R19, UR9, R6, P1 ;  /* 0x0000000913067c25 */ /* 0x000fd000088e0406 */
.L_x_184:
[--C-:B------:R-:W-:Y:S01]  /*92e0*/  SHF.R.U64 R16, R6, UR11, R7.reuse ;  /* 0x0000000b06107c19 */ /* 0x100fe20008001207 */
[----:B------:R-:W0:Y:S01]  /*92f0*/  F2I.U32.TRUNC.NTZ R20, R20 ;  /* 0x0000001400147305 */ /* 0x000e22000020f000 */
[----:B------:R-:W-:Y:S01]  /*9300*/  SHF.R.U32.HI R6, RZ, UR11, R7 ;  /* 0x0000000bff067c19 */ /* 0x000fe20008011607 */
[----:B------:R-:W-:Y:S01]  /*9310*/  ULDC.64 UR8, c[0x0][0x620] ;  /* 0x0001880000087ab9 */ /* 0x000fe20000000a00 */
[----:B------:R-:W-:Y:S01]  /*9320*/  IADD3 R9, P0, RZ, -R16, RZ ;  /* 0x80000010ff097210 */ /* 0x000fe20007f1e0ff */
[----:B------:R-:W-:Y:S01]  /*9330*/  ULDC.64 UR10, c[0x0][0x640] ;  /* 0x00019000000a7ab9 */ /* 0x000fe20000000a00 */
[----:B------:R-:W2:Y:S03]  /*9340*/  LDC R21, c[0x0][0x148] ;  /* 0x00005200ff157b82 */ /* 0x000ea60000000800 */
[----:B------:R-:W-:Y:S01]  /*9350*/  IMAD.X R6, RZ, RZ, ~R6, P0 ;  /* 0x000000ffff067224 */ /* 0x000fe200000e0e06 */
[----:B------:R-:W-:-:S03]  /*9360*/  ISETP.NE.U32.AND P0, PT, RZ, UR10, PT ;  /* 0x0000000aff007c0c */ /* 0x000fc6000bf05070 */
[----:B------:R-:W-:Y:S01]  /*9370*/  IMAD R8, R6, UR8, RZ ;  /* 0x0000000806087c24 */ /* 0x000fe2000f8e02ff */
[----:B------:R-:W-:Y:S01]  /*9380*/  ISETP.NE.AND.EX P0, PT, RZ, UR11, PT, P0 ;  /* 0x0000000bff007c0c */ /* 0x000fe2000bf05300 */
[----:B------:R-:W-:Y:S01]  /*9390*/  IMAD.WIDE.U32 R6, R9, UR8, R2 ;  /* 0x0000000809067c25 */ /* 0x000fe2000f8e0002 */
[----:B------:R-:W-:-:S03]  /*93a0*/  ULDC UR8, c[0x0][0x618] ;  /* 0x0001860000087ab9 */ /* 0x000fc60000000800 */
[----:B------:R-:W-:Y:S01]  /*93b0*/  IMAD R9, R9, UR9, R8 ;  /* 0x0000000909097c24 */ /* 0x000fe2000f8e0208 */
[----:B------:R-:W-:Y:S01]  /*93c0*/  ULDC UR9, c[0x0][0x154] ;  /* 0x0000550000097ab9 */ /* 0x000fe20000000800 */
[----:B0-----:R-:W-:Y:S02]  /*93d0*/  IMAD.MOV R8, RZ, RZ, -R20 ;  /* 0x000000ffff087224 */ /* 0x001fe400078e0a14 */
[----:B------:R-:W-:Y:S02]  /*93e0*/  IMAD.IADD R7, R7, 0x1, R9 ;  /* 0x0000000107077824 */ /* 0x000fe400078e0209 */
[----:B-1----:R-:W-:Y:S01]  /*93f0*/  IMAD R17, R18, R8, R17 ;  /* 0x0000000812117224 */ /* 0x002fe200078e0211 */
[----:B------:R-:W-:Y:S02]  /*9400*/  I2FP.F32.U32 R8, R12 ;  /* 0x0000000c00087245 */ /* 0x000fe40000201000 */
[--C-:B------:R-:W-:Y:S02]  /*9410*/  SHF.R.U64 R18, R6, UR8, R7.reuse ;  /* 0x0000000806127c19 */ /* 0x100fe40008001207 */
[----:B------:R-:W-:Y:S01]  /*9420*/  SHF.R.U32.HI R7, RZ, UR8, R7 ;  /* 0x00000008ff077c19 */ /* 0x000fe20008011607 */
[----:B------:R-:W-:Y:S01]  /*9430*/  FMUL R8, R8, UR9 ;  /* 0x0000000908087c20 */ /* 0x000fe20008400000 */
[----:B------:R-:W-:-:S02]  /*9440*/  ULDC UR8, c[0x0][0x608] ;  /* 0x0001820000087ab9 */ /* 0x000fc40000000800 */
[--C-:B------:R-:W-:Y:S01]  /*9450*/  SHF.R.U64 R20, R18, UR8, R7.reuse ;  /* 0x0000000812147c19 */ /* 0x100fe20008001207 */
[----:B------:R0:W1:Y:S01]  /*9460*/  F2I.U32.TRUNC.NTZ R22, R8 ;  /* 0x0000000800167305 */ /* 0x000062000020f000 */
[----:B------:R-:W-:Y:S01]  /*9470*/  SHF.R.U32.HI R7, RZ, UR8, R7 ;  /* 0x00000008ff077c19 */ /* 0x000fe20008011607 */
[----:B------:R-:W-:-:S03]  /*9480*/  ULDC UR8, c[0x0][0x658] ;  /* 0x0001960000087ab9 */ /* 0x000fc60000000800 */
[--C-:B------:R-:W-:Y:S02]  /*9490*/  SHF.R.U64 R19, R20, UR8, R7.reuse ;  /* 0x0000000814137c19 */ /* 0x100fe40008001207 */
[----:B------:R-:W-:-:S03]  /*94a0*/  SHF.R.U32.HI R23, RZ, UR8, R7 ;  /* 0x00000008ff177c19 */ /* 0x000fc60008011607 */
[----:B------:R-:W-:Y:S02]  /*94b0*/  IMAD.MOV.U32 R6, RZ, RZ, R19 ;  /* 0x000000ffff067224 */ /* 0x000fe400078e0013 */
[----:B------:R-:W-:Y:S01]  /*94c0*/  IMAD.MOV.U32 R7, RZ, RZ, R23 ;  /* 0x000000ffff077224 */ /* 0x000fe200078e0017 */
[----:B0-----:R-:W-:Y:S06]  /*94d0*/  @!P0 BRA `(.L_x_185) ;  /* 0x0000000000288947 */ /* 0x001fec0003800000 */
        /* <DEDUP_REMOVED lines=10> */
.L_x_185:
[----:B------:R-:W-:Y:S01]  /*9580*/  ULDC UR8, c[0x0][0x648] ;  /* 0x0001920000087ab9 */ /* 0x000fe20000000800 */
[----:B-1----:R-:W-:Y:S01]  /*9590*/  IMAD.MOV R22, RZ, RZ, -R22 ;  /* 0x000000ffff167224 */ /* 0x002fe200078e0a16 */
[----:B------:R-:W-:Y:S01]  /*95a0*/  SHF.R.U64 R7, R6, UR8, R7 ;  /* 0x0000000806077c19 */ /* 0x000fe20008001207 */
[----:B------:R-:W-:Y:S01]  /*95b0*/  ULDC UR8, c[0x0][0x638] ;  /* 0x00018e0000087ab9 */ /* 0x000fe20000000800 */
[----:B------:R-:W-:Y:S01]  /*95c0*/  LOP3.LUT R6, R20, UR13, RZ, 0xc0, !PT ;  /* 0x0000000d14067c12 */ /* 0x000fe2000f8ec0ff */
[----:B--2---:R-:W-:Y:S01]  /*95d0*/  @P3 IMAD R17, R21, R22, R12 ;  /* 0x0000001615113224 */ /* 0x004fe200078e020c */
[----:B------:R-:W-:Y:S01]  /*95e0*/  LOP3.LUT R18, R18, UR4, RZ, 0xc0, !PT ;  /* 0x0000000412127c12 */ /* 0x000fe2000f8ec0ff */
[----:B------:R-:W-:Y:S01]  /*95f0*/  IMAD.MOV R8, RZ, RZ, -R7 ;  /* 0x000000ffff087224 */ /* 0x000fe200078e0a07 */
[----:B------:R-:W-:Y:S01]  /*9600*/  ULDC UR9, c[0x0][0x610] ;  /* 0x0001840000097ab9 */ /* 0x000fe20000000800 */
[----:B------:R-:W-:Y:S02]  /*9610*/  IMAD R6, R7, UR5, R6 ;  /* 0x0000000507067c24 */ /* 0x000fe4000f8e0206 */
[----:B------:R-:W-:Y:S01]  /*9620*/  IMAD R19, R8, UR8, R19 ;  /* 0x0000000808137c24 */ /* 0x000fe2000f8e0213 */
[----:B------:R-:W-:Y:S01]  /*9630*/  ULDC UR8, c[0x0][0x600] ;  /* 0x0001800000087ab9 */ /* 0x000fe20000000800 */
[----:B------:R-:W-:-:S02]  /*9640*/  IMAD R6, R6, UR9, R17 ;  /* 0x0000000906067c24 */ /* 0x000fc4000f8e0211 */
[----:B------:R-:W-:Y:S02]  /*9650*/  IMAD R19, R19, UR8, R18 ;  /* 0x0000000813137c24 */ /* 0x000fe4000f8e0212 */
[----:B------:R-:W-:-:S03]  /*9660*/  IMAD.MOV.U32 R7, RZ, RZ, 0x1 ;  /* 0x00000001ff077424 */ /* 0x000fc600078e00ff */
[----:B------:R-:W-:Y:S02]  /*9670*/  SEL R17, R19, R6, !P3 ;  /* 0x0000000613117207 */ /* 0x000fe40005800000 */
[----:B------:R-:W-:-:S07]  /*9680*/  SEL R6, R6, R19, !P3 ;  /* 0x0000001306067207 */ /* 0x000fce0005800000 */
.L_x_183:
[----:B------:R-:W-:Y:S05]  /*9690*/  BSYNC B1 ;  /* 0x0000000000017941 */ /* 0x000fea0003800000 */
.L_x_182:
[----:B------:R-:W-:-:S13]  /*96a0*/  LOP3.LUT P0, RZ, R7, 0xff, RZ, 0xc0, !PT ;  /* 0x000000ff07ff7812 */ /* 0x000fda000780c0ff */
[----:B------:R-:W-:Y:S05]  /*96b0*/  @P0 BRA `(.L_x_186) ;  /* 0xfffffff400400947 */ /* 0x000fea000383ffff */
[----:B------:R-:W-:Y:S05]  /*96c0*/  BSYNC B0 ;  /* 0x0000000000007941 */ /* 0x000fea0003800000 */
.L_x_175:
[----:B------:R-:W-:-:S03]  /*96d0*/  UMOV UR8, 0xffffffff ;  /* 0xffffffff00087882 */ /* 0x000fc60000000000 */
[----:B------:R-:W-:Y:S05]  /*96e0*/  BRA.DIV UR8, `(.L_x_187) ;  /* 0x0000000608407947 */ /* 0x000fea000b800000 */
[----:B------:R-:W-:-:S13]  /*96f0*/  ELECT P0, URZ, PT ;  /* 0x00000000003f782f */ /* 0x000fda0003800000 */
.L_x_202:
[----:B------:R-:W-:Y:S04]  /*9700*/  BSSY B0, `(.L_x_188) ;  /* 0x0000034000007945 */ /* 0x000fe80003800000 */
[----:B------:R-:W-:Y:S05]  /*9710*/  @!P0 BRA `(.L_x_189) ;  /* 0x0000000000c88947 */ /* 0x000fea0003800000 */
[----:B------:R-:W-:-:S04]  /*9720*/  LOP3.LUT R4, R4, 0x2, RZ, 0xfc, !PT ;  /* 0x0000000204047812 */ /* 0x000fc800078efcff */
[----:B------:R-:W-:-:S13]  /*9730*/  ISETP.NE.AND P0, PT, R4, 0x3, PT ;  /* 0x000000030400780c */ /* 0x000fda0003f05270 */
[----:B------:R-:W-:Y:S05]  /*9740*/  @!P0 BRA `(.L_x_190) ;  /* 0x0000000000048947 */ /* 0x000fea0003800000 */
[----:B------:R-:W-:Y:S01]  /*9750*/  BPT.TRAP 0x1 ;  /* 0x000000040000795c */ /* 0x000fe20000300000 */
.L_x_190:
[----:B------:R-:W0:Y:S01]  /*9760*/  S2R R3, SR_CgaCtaId ;  /* 0x0000000000037919 */ /* 0x000e220000008800 */
[----:B------:R-:W-:-:S04]  /*9770*/  MOV R0, 0x400 ;  /* 0x0000040000007802 */ /* 0x000fc80000000f00 */
[----:B0-----:R-:W-:Y:S02]  /*9780*/  LEA R0, R3, R0, 0x18 ;  /* 0x0000000003007211 */ /* 0x001fe400078ec0ff */
[----:B------:R-:W-:-:S03]  /*9790*/  SHF.L.U32 R3, R11, 0x1f, RZ ;  /* 0x0000001f0b037819 */ /* 0x000fc600000006ff */
[----:B------:R-:W-:-:S04]  /*97a0*/  VIADD R0, R0, 0x28 ;  /* 0x0000002800007836 */ /* 0x000fc80000000000 */
[C---:B------:R-:W-:Y:S02]  /*97b0*/  IMAD R6, R15.reuse, 0x8, R0 ;  /* 0x000000080f067824 */ /* 0x040fe400078e0200 */
[----:B------:R-:W-:Y:S02]  /*97c0*/  VIADD R15, R15, 0x1 ;  /* 0x000000010f0f7836 */ /* 0x000fe40000000000 */
[----:B------:R-:W0:Y:S03]  /*97d0*/  SYNCS.PHASECHK.TRANS64.TRYWAIT P0, [R6+URZ], R3 ;  /* 0x00000003060075a7 */ /* 0x000e26000800017f */
[----:B------:R-:W-:-:S04]  /*97e0*/  ISETP.NE.AND P1, PT, R15, 0x5, PT ;  /* 0x000000050f00780c */ /* 0x000fc80003f25270 */
[----:B------:R-:W-:Y:S02]  /*97f0*/  SEL R2, RZ, 0x1, P1 ;  /* 0x00000001ff027807 */ /* 0x000fe40000800000 */
[----:B------:R-:W-:Y:S02]  /*9800*/  SEL R15, R15, RZ, P1 ;  /* 0x000000ff0f0f7207 */ /* 0x000fe40000800000 */
[----:B------:R-:W-:-:S03]  /*9810*/  LOP3.LUT R8, R11, R2, RZ, 0x3c, !PT ;  /* 0x000000020b087212 */ /* 0x000fc600078e3cff */
[----:B------:R-:W-:Y:S01]  /*9820*/  IMAD R7, R15, 0x8, R0 ;  /* 0x000000080f077824 */ /* 0x000fe200078e0200 */
[----:B------:R-:W-:Y:S01]  /*9830*/  SHF.L.U32 R4, R8, 0x1f, RZ ;  /* 0x0000001f08047819 */ /* 0x000fe200000006ff */
[----:B0-----:R-:W-:Y:S06]  /*9840*/  @!P0 BRA `(.L_x_191) ;  /* 0x0000000400088947 */ /* 0x001fec0003800000 */
.L_x_203:
[----:B------:R-:W1:Y:S01]  /*9850*/  SYNCS.PHASECHK.TRANS64.TRYWAIT P0, [R7+URZ], R4 ;  /* 0x00000004070075a7 */ /* 0x000e62000800017f */
[----:B------:R-:W-:-:S05]  /*9860*/  VIADD R2, R15, 0x1 ;  /* 0x000000010f027836 */ /* 0x000fca0000000000 */
[----:B------:R-:W-:-:S04]  /*9870*/  ISETP.NE.AND P1, PT, R2, 0x5, PT ;  /* 0x000000050200780c */ /* 0x000fc80003f25270 */
[----:B0-----:R-:W-:Y:S02]  /*9880*/  SEL R3, RZ, 0x1, P1 ;  /* 0x00000001ff037807 */ /* 0x001fe40000800000 */
[----:B------:R-:W-:Y:S02]  /*9890*/  SEL R9, R2, RZ, P1 ;  /* 0x000000ff02097207 */ /* 0x000fe40000800000 */
[----:B------:R-:W-:-:S03]  /*98a0*/  LOP3.LUT R8, R8, R3, RZ, 0x3c, !PT ;  /* 0x0000000308087212 */ /* 0x000fc600078e3cff */
[----:B------:R-:W-:Y:S01]  /*98b0*/  IMAD R10, R9, 0x8, R0 ;  /* 0x00000008090a7824 */ /* 0x000fe200078e0200 */
[----:B------:R-:W-:Y:S01]  /*98c0*/  SHF.L.U32 R5, R8, 0x1f, RZ ;  /* 0x0000001f08057819 */ /* 0x000fe200000006ff */
[----:B-1----:R-:W-:Y:S06]  /*98d0*/  @!P0 BRA `(.L_x_192) ;  /* 0x0000000000f88947 */ /* 0x002fec0003800000 */
.L_x_204:
[----:B------:R-:W1:Y:S01]  /*98e0*/  SYNCS.PHASECHK.TRANS64.TRYWAIT P0, [R10+URZ], R5 ;  /* 0x000000050a0075a7 */ /* 0x000e62000800017f */
[----:B------:R-:W-:-:S05]  /*98f0*/  VIADD R2, R9, 0x1 ;  /* 0x0000000109027836 */ /* 0x000fca0000000000 */
[----:B------:R-:W-:-:S04]  /*9900*/  ISETP.NE.AND P1, PT, R2, 0x5, PT ;  /* 0x000000050200780c */ /* 0x000fc80003f25270 */
[----:B------:R-:W-:Y:S02]  /*9910*/  SEL R3, RZ, 0x1, P1 ;  /* 0x00000001ff037807 */ /* 0x000fe40000800000 */
[----:B0-----:R-:W-:Y:S02]  /*9920*/  SEL R7, R2, RZ, P1 ;  /* 0x000000ff02077207 */ /* 0x001fe40000800000 */
[----:B------:R-:W-:-:S03]  /*9930*/  LOP3.LUT R9, R8, R3, RZ, 0x3c, !PT ;  /* 0x0000000308097212 */ /* 0x000fc600078e3cff */
[----:B------:R-:W-:Y:S01]  /*9940*/  IMAD R11, R7, 0x8, R0 ;  /* 0x00000008070b7824 */ /* 0x000fe200078e0200 */
[----:B------:R-:W-:Y:S01]  /*9950*/  SHF.L.U32 R6, R9, 0x1f, RZ ;  /* 0x0000001f09067819 */ /* 0x000fe200000006ff */
[----:B-1----:R-:W-:Y:S06]  /*9960*/  @!P0 BRA `(.L_x_193) ;  /* 0x0000000000e88947 */ /* 0x002fec0003800000 */
.L_x_205:
[----:B------:R-:W1:Y:S01]  /*9970*/  SYNCS.PHASECHK.TRANS64.TRYWAIT P0, [R11+URZ], R6 ;  /* 0x000000060b0075a7 */ /* 0x000e62000800017f */
[----:B------:R-:W-:-:S05]  /*9980*/  VIADD R2, R7, 0x1 ;  /* 0x0000000107027836 */ /* 0x000fca0000000000 */
[----:B------:R-:W-:-:S04]  /*9990*/  ISETP.NE.AND P1, PT, R2, 0x5, PT ;  /* 0x000000050200780c */ /* 0x000fc80003f25270 */
[----:B------:R-:W-:Y:S02]  /*99a0*/  SEL R4, RZ, 0x1, P1 ;  /* 0x00000001ff047807 */ /* 0x000fe40000800000 */
[----:B------:R-:W-:Y:S02]  /*99b0*/  SEL R3, R2, RZ, P1 ;  /* 0x000000ff02037207 */ /* 0x000fe40000800000 */
[----:B------:R-:W-:Y:S01]  /*99c0*/  LOP3.LUT R4, R9, R4, RZ, 0x3c, !PT ;  /* 0x0000000409047212 */ /* 0x000fe200078e3cff */
[----:B-1----:R-:W-:Y:S06]  /*99d0*/  @!P0 BRA `(.L_x_194) ;  /* 0x0000000000e08947 */ /* 0x002fec0003800000 */
.L_x_206:
[----:B------:R-:W-:Y:S01]  /*99e0*/  IMAD R3, R3, 0x8, R0 ;  /* 0x0000000803037824 */ /* 0x000fe200078e0200 */
[----:B------:R-:W-:-:S07]  /*99f0*/  SHF.L.U32 R0, R4, 0x1f, RZ ;  /* 0x0000001f04007819 */ /* 0x000fce00000006ff */
.L_x_195:
[----:B--2---:R2:W3:Y:S02]  /*9a00*/  SYNCS.PHASECHK.TRANS64.TRYWAIT P0, [R3+URZ], R0 ;  /* 0x00000000030075a7 */ /* 0x0044e4000800017f */
[----:B---3--:R-:W-:Y:S05]  /*9a10*/  @!P0 NANOSLEEP.SYNCS 0x989680 ;  /* 0x009896800000895d */ /* 0x008fea0003900000 */
[----:B------:R-:W3:Y:S02]  /*9a20*/  @!P0 SYNCS.PHASECHK.TRANS64 P0, [R3+URZ], R0 ;  /* 0x00000000030085a7 */ /* 0x000ee4000800007f */
[----:B---3--:R-:W-:Y:S05]  /*9a30*/  @!P0 BRA `(.L_x_195) ;  /* 0xfffffffc00f08947 */ /* 0x008fea000383ffff */
.L_x_189:
[----:B------:R-:W-:Y:S05]  /*9a40*/  BSYNC B0 ;  /* 0x0000000000007941 */ /* 0x000fea0003800000 */
.L_x_188:
[----:B------:R-:W-:Y:S05]  /*9a50*/  EXIT ;  /* 0x000000000000794d */ /* 0x000fea0003800000 */
.L_x_21:
[----:B-1----:R-:W-:-:S04]  /*9a60*/  IMAD.U32 R13, RZ, RZ, UR6 ;  /* 0x00000006ff0d7e24 */ /* 0x002fc8000f8e00ff */
[----:B------:R1:W4:Y:S03]  /*9a70*/  SYNCS.PHASECHK.TRANS64.TRYWAIT P0, [R13+URZ], R12 ;  /* 0x0000000c0d0075a7 */ /* 0x000326000800017f */
[----:B----4-:R-:W-:Y:S05]  /*9a80*/  @!P0 NANOSLEEP.SYNCS 0x989680 ;  /* 0x009896800000895d */ /* 0x010fea0003900000 */
[----:B------:R-:W4:Y:S02]  /*9a90*/  @!P0 SYNCS.PHASECHK.TRANS64 P0, [R13+URZ], R12 ;  /* 0x0000000c0d0085a7 */ /* 0x000f24000800007f */
[----:B----4-:R-:W-:Y:S05]  /*9aa0*/  @!P0 BRA `(.L_x_21) ;  /* 0xfffffffc00ec8947 */ /* 0x010fea000383ffff */
[----:B------:R-:W-:Y:S05]  /*9ab0*/  BRA `(.L_x_20) ;  /* 0xffffff7c00587947 */ /* 0x000fea000383ffff */
.L_x_27:
[----:B-1----:R-:W-:-:S04]  /*9ac0*/  IMAD.U32 R15, RZ, RZ, UR13 ;  /* 0x0000000dff0f7e24 */ /* 0x002fc8000f8e00ff */
[----:B------:R1:W4:Y:S03]  /*9ad0*/  SYNCS.PHASECHK.TRANS64.TRYWAIT P0, [R15+URZ], R14 ;  /* 0x0000000e0f0075a7 */ /* 0x000326000800017f */
[----:B----4-:R-:W-:Y:S05]  /*9ae0*/  @!P0 NANOSLEEP.SYNCS 0x989680 ;  /* 0x009896800000895d */ /* 0x010fea0003900000 */
[----:B------:R-:W4:Y:S02]  /*9af0*/  @!P0 SYNCS.PHASECHK.TRANS64 P0, [R15+URZ], R14 ;  /* 0x0000000e0f0085a7 */ /* 0x000f24000800007f */
[----:B----4-:R-:W-:Y:S05]  /*9b00*/  @!P0 BRA `(.L_x_27) ;  /* 0xfffffffc00ec8947 */ /* 0x010fea000383ffff */
[----:B------:R-:W-:Y:S05]  /*9b10*/  BRA `(.L_x_26) ;  /* 0xffffff88000c7947 */ /* 0x000fea000383ffff */
.L_x_176:
[----:B------:R-:W-:Y:S01]  /*9b20*/  BSSY B1, `(.L_x_196) ;  /* 0x0000006000017945 */ /* 0x000fe20003800000 */
[----:B------:R-:W-:-:S07]  /*9b30*/  IMAD.MOV.U32 R7, RZ, RZ, -0x1 ;  /* 0xffffffffff077424 */ /* 0x000fce00078e00ff */
[----:B------:R-:W-:Y:S05]  /*9b40*/  WARPSYNC.COLLECTIVE R7, `(.L_x_197) ;  /* 0x00000000070c7348 */ /* 0x000fea0003c00000 */
[----:B------:R-:W-:Y:S02]  /*9b50*/  ELECT P0, UR62, PT ;  /* 0x00000000003e782f */ /* 0x000fe40003800000 */
[----:B------:R-:W-:Y:S01]  /*9b60*/  MOV R7, UR62 ;  /* 0x0000003e00077c02 */ /* 0x000fe20008000f00 */
[----:B------:R-:W-:Y:S10]  /*9b70*/  ENDCOLLECTIVE ;  /* 0x000000000000791b */ /* 0x000ff40003800000 */
.L_x_197:
[----:B------:R-:W-:Y:S05]  /*9b80*/  BSYNC B1 ;  /* 0x0000000000017941 */ /* 0x000fea0003800000 */
.L_x_196:
[----:B------:R-:W-:Y:S05]  /*9b90*/  BRA `(.L_x_198) ;  /* 0xfffffff000147947 */ /* 0x000fea000383ffff */
.L_x_179:
[----:B-1----:R1:W2:Y:S02]  /*9ba0*/  SYNCS.PHASECHK.TRANS64.TRYWAIT P0, [R20+URZ+0x28], R9 ;  /* 0x00002809140075a7 */ /* 0x0022a4000800017f */
[----:B--2---:R-:W-:Y:S05]  /*9bb0*/  @!P0 NANOSLEEP.SYNCS 0x989680 ;  /* 0x009896800000895d */ /* 0x004fea0003900000 */
[----:B------:R-:W2:Y:S02]  /*9bc0*/  @!P0 SYNCS.PHASECHK.TRANS64 P0, [R20+URZ+0x28], R9 ;  /* 0x00002809140085a7 */ /* 0x000ea4000800007f */
[----:B--2---:R-:W-:Y:S05]  /*9bd0*/  @!P0 BRA `(.L_x_179) ;  /* 0xfffffffc00f08947 */ /* 0x004fea000383ffff */
[----:B------:R-:W-:Y:S05]  /*9be0*/  BRA `(.L_x_199) ;  /* 0xfffffff000507947 */ /* 0x000fea000383ffff */
.L_x_187:
[----:B------:R-:W-:Y:S01]  /*9bf0*/  BSSY B0, `(.L_x_200) ;  /* 0x0000006000007945 */ /* 0x000fe20003800000 */
[----:B------:R-:W-:-:S07]  /*9c00*/  IMAD.MOV.U32 R7, RZ, RZ, -0x1 ;  /* 0xffffffffff077424 */ /* 0x000fce00078e00ff */
[----:B------:R-:W-:Y:S05]  /*9c10*/  WARPSYNC.COLLECTIVE R7, `(.L_x_201) ;  /* 0x00000000070c7348 */ /* 0x000fea0003c00000 */
[----:B------:R-:W-:Y:S02]  /*9c20*/  ELECT P0, UR62, PT ;  /* 0x00000000003e782f */ /* 0x000fe40003800000 */
[----:B------:R-:W-:Y:S01]  /*9c30*/  MOV R7, UR62 ;  /* 0x0000003e00077c02 */ /* 0x000fe20008000f00 */
[----:B------:R-:W-:Y:S10]  /*9c40*/  ENDCOLLECTIVE ;  /* 0x000000000000791b */ /* 0x000ff40003800000 */
.L_x_201:
[----:B------:R-:W-:Y:S05]  /*9c50*/  BSYNC B0 ;  /* 0x0000000000007941 */ /* 0x000fea0003800000 */
.L_x_200:
[----:B------:R-:W-:Y:S05]  /*9c60*/  BRA `(.L_x_202) ;  /* 0xfffffff800a47947 */ /* 0x000fea000383ffff */
.L_x_191:
[----:B0-----:R0:W1:Y:S02]  /*9c70*/  SYNCS.PHASECHK.TRANS64.TRYWAIT P0, [R6+URZ], R3 ;  /* 0x00000003060075a7 */ /* 0x001064000800017f */
[----:B-1----:R-:W-:Y:S05]  /*9c80*/  @!P0 NANOSLEEP.SYNCS 0x989680 ;  /* 0x009896800000895d */ /* 0x002fea0003900000 */
[----:B------:R-:W1:Y:S02]  /*9c90*/  @!P0 SYNCS.PHASECHK.TRANS64 P0, [R6+URZ], R3 ;  /* 0x00000003060085a7 */ /* 0x000e64000800007f */
[----:B-1----:R-:W-:Y:S05]  /*9ca0*/  @!P0 BRA `(.L_x_191) ;  /* 0xfffffffc00f08947 */ /* 0x002fea000383ffff */
[----:B------:R-:W-:Y:S05]  /*9cb0*/  BRA `(.L_x_203) ;  /* 0xfffffff800e47947 */ /* 0x000fea000383ffff */
.L_x_192:
[----:B0-----:R0:W1:Y:S02]  /*9cc0*/  SYNCS.PHASECHK.TRANS64.TRYWAIT P0, [R7+URZ], R4 ;  /* 0x00000004070075a7 */ /* 0x001064000800017f */
[----:B-1----:R-:W-:Y:S05]  /*9cd0*/  @!P0 NANOSLEEP.SYNCS 0x989680 ;  /* 0x009896800000895d */ /* 0x002fea0003900000 */
[----:B------:R-:W1:Y:S02]  /*9ce0*/  @!P0 SYNCS.PHASECHK.TRANS64 P0, [R7+URZ], R4 ;  /* 0x00000004070085a7 */ /* 0x000e64000800007f */
[----:B-1----:R-:W-:Y:S05]  /*9cf0*/  @!P0 BRA `(.L_x_192) ;  /* 0xfffffffc00f08947 */ /* 0x002fea000383ffff */
[----:B------:R-:W-:Y:S05]  /*9d00*/  BRA `(.L_x_204) ;  /* 0xfffffff800f47947 */ /* 0x000fea000383ffff */
.L_x_193:
[----:B0-----:R0:W1:Y:S02]  /*9d10*/  SYNCS.PHASECHK.TRANS64.TRYWAIT P0, [R10+URZ], R5 ;  /* 0x000000050a0075a7 */ /* 0x001064000800017f */
[----:B-1----:R-:W-:Y:S05]  /*9d20*/  @!P0 NANOSLEEP.SYNCS 0x989680 ;  /* 0x009896800000895d */ /* 0x002fea0003900000 */
[----:B------:R-:W1:Y:S02]  /*9d30*/  @!P0 SYNCS.PHASECHK.TRANS64 P0, [R10+URZ], R5 ;  /* 0x000000050a0085a7 */ /* 0x000e64000800007f */
[----:B-1----:R-:W-:Y:S05]  /*9d40*/  @!P0 BRA `(.L_x_193) ;  /* 0xfffffffc00f08947 */ /* 0x002fea000383ffff */
[----:B------:R-:W-:Y:S05]  /*9d50*/  BRA `(.L_x_205) ;  /* 0xfffffffc00047947 */ /* 0x000fea000383ffff */
.L_x_194:
[----:B-1----:R1:W2:Y:S02]  /*9d60*/  SYNCS.PHASECHK.TRANS64.TRYWAIT P0, [R11+URZ], R6 ;  /* 0x000000060b0075a7 */ /* 0x0022a4000800017f */
[----:B--2---:R-:W-:Y:S05]  /*9d70*/  @!P0 NANOSLEEP.SYNCS 0x989680 ;  /* 0x009896800000895d */ /* 0x004fea0003900000 */
[----:B------:R-:W2:Y:S02]  /*9d80*/  @!P0 SYNCS.PHASECHK.TRANS64 P0, [R11+URZ], R6 ;  /* 0x000000060b0085a7 */ /* 0x000ea4000800007f */
[----:B--2---:R-:W-:Y:S05]  /*9d90*/  @!P0 BRA `(.L_x_194) ;  /* 0xfffffffc00f08947 */ /* 0x004fea000383ffff */
[----:B------:R-:W-:Y:S05]  /*9da0*/  BRA `(.L_x_206) ;  /* 0xfffffffc000c7947 */ /* 0x000fea000383ffff */
.L_x_207:
[----:B------:R-:W-:-:S00]  /*9db0*/  BRA `(.L_x_207) ;  /* 0xfffffffc00fc7947 */ /* 0x000fc0000383ffff */
[----:B------:R-:W-:-:S00]  /*9dc0*/  NOP ;  /* 0x0000000000007918 */ /* 0x000fc00000000000 */
        /* <DEDUP_REMOVED lines=11> */
.L_x_208:


//--------------------- .nv.shared._ZN7cutlass13device_kernelINS_4gemm6kernel13GemmUniversalIN4cute5tupleIJiiiiEEENS1_10collective13CollectiveMmaINS1_37MainloopSm90TmaGmmaWarpSpecializedFP8ILi5ENS5_IJNS4_1CILi2EEESB_NSA_ILi1EEEEEENS1_35KernelTmaWarpSpecializedCooperativeEEENS5_IJNSA_ILi256EEENSA_ILi64EEENSA_ILi128EEEEEENS_12float_e4m3_tENS5_IJlSC_lEEESK_SL_NS4_8TiledMMAINS4_8MMA_AtomIJNS4_4SM904GMMA30MMA_64x64x32_F32E4M3E4M3_SS_TNILNSP_7ScaleInE1ELSR_1EEEEEENS4_6LayoutINS5_IJSB_SC_SC_EEENS5_IJSC_NSA_ILi0EEESW_EEEEENS5_IJNS4_10UnderscoreESZ_SZ_EEEEENS4_23SM90_TMA_LOAD_MULTICASTENS4_14ComposedLayoutINS4_7SwizzleILi3ELi4ELi3EEENS4_18smem_ptr_flag_bitsILi8EEENSU_INS5_IJNSA_ILi8EEESI_EEENS5_IJSI_SC_EEEEEEEvNS4_8identityES12_S1C_vS1D_EENS_8epilogue10collective6detail29Sm90TmaWarpSpecializedAdapterINS1G_15DefaultEpilogueISK_SL_SL_NS1F_6thread17LinearCombinationISK_Li1EffLNS1K_9ScaleType4KindE0ELNS_15FloatRoundStyleE2ESK_EENS1_15EpilogueDefaultEEEEEvvEEEEvNT_6ParamsE --------------------------
	.section	.nv.shared._ZN7cutlass13device_kernelINS_4gemm6kernel13GemmUniversalIN4cute5tupleIJiiiiEEENS1_10collective13CollectiveMmaINS1_37MainloopSm90TmaGmmaWarpSpecializedFP8ILi5ENS5_IJNS4_1CILi2EEESB_NSA_ILi1EEEEEENS1_35KernelTmaWarpSpecializedCooperativeEEENS5_IJNSA_ILi256EEENSA_ILi64EEENSA_ILi128EEEEEENS_12float_e4m3_tENS5_IJlSC_lEEESK_SL_NS4_8TiledMMAINS4_8MMA_AtomIJNS4_4SM904GMMA30MMA_64x64x32_F32E4M3E4M3_SS_TNILNSP_7ScaleInE1ELSR_1EEEEEENS4_6LayoutINS5_IJSB_SC_SC_EEENS5_IJSC_NSA_ILi0EEESW_EEEEENS5_IJNS4_10UnderscoreESZ_SZ_EEEEENS4_23SM90_TMA_LOAD_MULTICASTENS4_14ComposedLayoutINS4_7SwizzleILi3ELi4ELi3EEENS4_18smem_ptr_flag_bitsILi8EEENSU_INS5_IJNSA_ILi8EEESI_EEENS5_IJSI_SC_EEEEEEEvNS4_8identityES12_S1C_vS1D_EENS_8epilogue10collective6detail29Sm90TmaWarpSpecializedAdapterINS1G_15DefaultEpilogueISK_SL_SL_NS1F_6thread17LinearCombinationISK_Li1EffLNS1K_9ScaleType4KindE0ELNS_15FloatRoundStyleE2ESK_EENS1_15EpilogueDefaultEEEEEvvEEEEvNT_6ParamsE,"aw",@nobits
	.sectionflags	@""
	.align	16
	.zero		1024


//--------------------- .nv.shared.reserved.0     --------------------------
	.section	.nv.shared.reserved.0,"aw",@nobits
	.weak		__nv_reservedSMEM_offset_0_alias
	.size		__nv_reservedSMEM_offset_0_alias, 0, 0
	.other		__nv_reservedSMEM_offset_0_alias,@"STO_CUDA_RESERVED_SHARED STV_DEFAULT"
__nv_reservedSMEM_offset_0_alias:
	.zero		0


//--------------------- .nv.global                --------------------------
	.section	.nv.global,"aw",@nobits
.nv.global:
	.type		_ZN39_INTERNAL_299a7561_4_k_cu_a45e9972_55124cute1_E,@object
	.size		_ZN39_INTERNAL_299a7561_4_k_cu_a45e9972_55124cute1_E,(_ZN39_INTERNAL_299a7561_4_k_cu_a45e9972_55124cuda3std3__45__cpo6cbeginE - _ZN39_INTERNAL_299a7561_4_k_cu_a45e9972_55124cute1_E)
_ZN39_INTERNAL_299a7561_4_k_cu_a45e9972_55124cute1_E:
	.zero		1
	.type		_ZN39_INTERNAL_299a7561_4_k_cu_a45e9972_55124cuda3std3__45__cpo6cbeginE,@object
	.size		_ZN39_INTERNAL_299a7561_4_k_cu_a45e9972_55124cuda3std3__45__cpo6cbeginE,(_ZN39_INTERNAL_299a7561_4_k_cu_a45e9972_55124cuda3std3__48in_placeE - _ZN39_INTERNAL_299a7561_4_k_cu_a45e9972_55124cuda3std3__45__cpo6cbeginE)
_ZN39_INTERNAL_299a7561_4_k_cu_a45e9972_55124cuda3std3__45__cpo6cbeginE:
	.zero		1
	.type		_ZN39_INTERNAL_299a7561_4_k_cu_a45e9972_55124cuda3std3__48in_placeE,@object
	.size		_ZN39_INTERNAL_299a7561_4_k_cu_a45e9972_55124cuda3std3__48in_placeE,(_ZN39_INTERNAL_299a7561_4_k_cu_a45e9972_55124cuda3std6ranges3__45__cpo9iter_moveE - _ZN39_INTERNAL_299a7561_4_k_cu_a45e9972_55124cuda3std3__48in_placeE)
_ZN39_INTERNAL_299a7561_4_k_cu_a45e9972_55124cuda3std3__48in_placeE:
	.zero		1
	.type		_ZN39_INTERNAL_299a7561_4_k_cu_a45e9972_55124cuda3std6ranges3__45__cpo9iter_moveE,@object
	.size		_ZN39_INTERNAL_299a7561_4_k_cu_a45e9972_55124cuda3std6ranges3__45__cpo9iter_moveE,(_ZN39_INTERNAL_299a7561_4_k_cu_a45e9972_55124cuda3std3__45__cpo5beginE - _ZN39_INTERNAL_299a7561_4_k_cu_a45e9972_55124cuda3std6ranges3__45__cpo9iter_moveE)
_ZN39_INTERNAL_299a7561_4_k_cu_a45e9972_55124cuda3std6ranges3__45__cpo9iter_moveE:
	.zero		1
	.type		_ZN39_INTERNAL_299a7561_4_k_cu_a45e9972_55124cuda3std3__45__cpo5beginE,@object
	.size		_ZN39_INTERNAL_299a7561_4_k_cu_a45e9972_55124cuda3std3__45__cpo5beginE,(_ZN39_INTERNAL_299a7561_4_k_cu_a45e9972_55124cuda3std3__441_GLOBAL__N__299a7561_4_k_cu_a45e9972_55126ignoreE - _ZN39_INTERNAL_299a7561_4_k_cu_a45e9972_55124cuda3std3__45__cpo5beginE)
_ZN39_INTERNAL_299a7561_4_k_cu_a45e9972_55124cuda3std3__45__cpo5beginE:
	.zero		1
	.type		_ZN39_INTERNAL_299a7561_4_k_cu_a45e9972_55124cuda3std3__441_GLOBAL__N__299a7561_4_k_cu_a45e9972_55126ignoreE,@object
	.size		_ZN39_INTERNAL_299a7561_4_k_cu_a45e9972_55124cuda3std3__441_GLOBAL__N__299a7561_4_k_cu_a45e9972_55126ignoreE,(_ZN39_INTERNAL_299a7561_4_k_cu_a45e9972_55124cute7productE - _ZN39_INTERNAL_299a7561_4_k_cu_a45e9972_55124cuda3std3__441_GLOBAL__N__299a7561_4_k_cu_a45e9972_55126ignoreE)
_ZN39_INTERNAL_299a7561_4_k_cu_a45e9972_55124cuda3std3__441_GLOBAL__N__299a7561_4_k_cu_a45e9972_55126ignoreE:
	.zero		1
	.type		_ZN39_INTERNAL_299a7561_4_k_cu_a45e9972_55124cute7productE,@object
	.size		_ZN39_INTERNAL_299a7561_4_k_cu_a45e9972_55124cute7productE,(_ZN39_INTERNAL_299a7561_4_k_cu_a45e9972_55124cuda3std3__45__cpo3endE - _ZN39_INTERNAL_299a7561_4_k_cu_a45e9972_55124cute7productE)
_ZN39_INTERNAL_299a7561_4_k_cu_a45e9972_55124cute7productE:
	.zero		1
	.type		_ZN39_INTERNAL_299a7561_4_k_cu_a45e9972_55124cuda3std3__45__cpo3endE,@object
	.size		_ZN39_INTERNAL_299a7561_4_k_cu_a45e9972_55124cuda3std3__45__cpo3endE,(_ZN39_INTERNAL_299a7561_4_k_cu_a45e9972_55124cuda3std3__419piecewise_constructE - _ZN39_INTERNAL_299a7561_4_k_cu_a45e9972_55124cuda3std3__45__cpo3endE)
_ZN39_INTERNAL_299a7561_4_k_cu_a45e9972_55124cuda3std3__45__cpo3endE:
	.zero		1
	.type		_ZN39_INTERNAL_299a7561_4_k_cu_a45e9972_55124cuda3std3__419piecewise_constructE,@object
	.size		_ZN39_INTERNAL_299a7561_4_k_cu_a45e9972_55124cuda3std3__419piecewise_constructE,(_ZN39_INTERNAL_299a7561_4_k_cu_a45e9972_55124cuda3std3__45__cpo4cendE - _ZN39_INTERNAL_299a7561_4_k_cu_a45e9972_55124cuda3std3__419piecewise_constructE)
_ZN39_INTERNAL_299a7561_4_k_cu_a45e9972_55124cuda3std3__419piecewise_constructE:
	.zero		1
	.type		_ZN39_INTERNAL_299a7561_4_k_cu_a45e9972_55124cuda3std3__45__cpo4cendE,@object
	.size		_ZN39_INTERNAL_299a7561_4_k_cu_a45e9972_55124cuda3std3__45__cpo4cendE,(_ZN39_INTERNAL_299a7561_4_k_cu_a45e9972_55124cuda3std6ranges3__45__cpo4swapE - _ZN39_INTERNAL_299a7561_4_k_cu_a45e9972_55124cuda3std3__45__cpo4cendE)
_ZN39_INTERNAL_299a7561_4_k_cu_a45e9972_55124cuda3std3__45__cpo4cendE:
	.zero		1
	.type		_ZN39_INTERNAL_299a7561_4_k_cu_a45e9972_55124cuda3std6ranges3__45__cpo4swapE,@object
	.size		_ZN39_INTERNAL_299a7561_4_k_cu_a45e9972_55124cuda3std6ranges3__45__cpo4swapE,(.L_7 - _ZN39_INTERNAL_299a7561_4_k_cu_a45e9972_55124cuda3std6ranges3__45__cpo4swapE)
_ZN39_INTERNAL_299a7561_4_k_cu_a45e9972_55124cuda3std6ranges3__45__cpo4swapE:
	.zero		1
.L_7:


//--------------------- .nv.constant0._ZN7cutlass13device_kernelINS_4gemm6kernel13GemmUniversalIN4cute5tupleIJiiiiEEENS1_10collective13CollectiveMmaINS1_37MainloopSm90TmaGmmaWarpSpecializedFP8ILi5ENS5_IJNS4_1CILi2EEESB_NSA_ILi1EEEEEENS1_35KernelTmaWarpSpecializedCooperativeEEENS5_IJNSA_ILi256EEENSA_ILi64EEENSA_ILi128EEEEEENS_12float_e4m3_tENS5_IJlSC_lEEESK_SL_NS4_8TiledMMAINS4_8MMA_AtomIJNS4_4SM904GMMA30MMA_64x64x32_F32E4M3E4M3_SS_TNILNSP_7ScaleInE1ELSR_1EEEEEENS4_6LayoutINS5_IJSB_SC_SC_EEENS5_IJSC_NSA_ILi0EEESW_EEEEENS5_IJNS4_10UnderscoreESZ_SZ_EEEEENS4_23SM90_TMA_LOAD_MULTICASTENS4_14ComposedLayoutINS4_7SwizzleILi3ELi4ELi3EEENS4_18smem_ptr_flag_bitsILi8EEENSU_INS5_IJNSA_ILi8EEESI_EEENS5_IJSI_SC_EEEEEEEvNS4_8identityES12_S1C_vS1D_EENS_8epilogue10collective6detail29Sm90TmaWarpSpecializedAdapterINS1G_15DefaultEpilogueISK_SL_SL_NS1F_6thread17LinearCombinationISK_Li1EffLNS1K_9ScaleType4KindE0ELNS_15FloatRoundStyleE2ESK_EENS1_15EpilogueDefaultEEEEEvvEEEEvNT_6ParamsE --------------------------
	.section	.nv.constant0._ZN7cutlass13device_kernelINS_4gemm6kernel13GemmUniversalIN4cute5tupleIJiiiiEEENS1_10collective13CollectiveMmaINS1_37MainloopSm90TmaGmmaWarpSpecializedFP8ILi5ENS5_IJNS4_1CILi2EEESB_NSA_ILi1EEEEEENS1_35KernelTmaWarpSpecializedCooperativeEEENS5_IJNSA_ILi256EEENSA_ILi64EEENSA_ILi128EEEEEENS_12float_e4m3_tENS5_IJlSC_lEEESK_SL_NS4_8TiledMMAINS4_8MMA_AtomIJNS4_4SM904GMMA30MMA_64x64x32_F32E4M3E4M3_SS_TNILNSP_7ScaleInE1ELSR_1EEEEEENS4_6LayoutINS5_IJSB_SC_SC_EEENS5_IJSC_NSA_ILi0EEESW_EEEEENS5_IJNS4_10UnderscoreESZ_SZ_EEEEENS4_23SM90_TMA_LOAD_MULTICASTENS4_14ComposedLayoutINS4_7SwizzleILi3ELi4ELi3EEENS4_18smem_ptr_flag_bitsILi8EEENSU_INS5_IJNSA_ILi8EEESI_EEENS5_IJSI_SC_EEEEEEEvNS4_8identityES12_S1C_vS1D_EENS_8epilogue10collective6detail29Sm90TmaWarpSpecializedAdapterINS1G_15DefaultEpilogueISK_SL_SL_NS1F_6thread17LinearCombinationISK_Li1EffLNS1K_9ScaleType4KindE0ELNS_15FloatRoundStyleE2ESK_EENS1_15EpilogueDefaultEEEEEvvEEEEvNT_6ParamsE,"a",@progbits
	.sectionflags	@""
	.align	4
.nv.constant0._ZN7cutlass13device_kernelINS_4gemm6kernel13GemmUniversalIN4cute5tupleIJiiiiEEENS1_10collective13CollectiveMmaINS1_37MainloopSm90TmaGmmaWarpSpecializedFP8ILi5ENS5_IJNS4_1CILi2EEESB_NSA_ILi1EEEEEENS1_35KernelTmaWarpSpecializedCooperativeEEENS5_IJNSA_ILi256EEENSA_ILi64EEENSA_ILi128EEEEEENS_12float_e4m3_tENS5_IJlSC_lEEESK_SL_NS4_8TiledMMAINS4_8MMA_AtomIJNS4_4SM904GMMA30MMA_64x64x32_F32E4M3E4M3_SS_TNILNSP_7ScaleInE1ELSR_1EEEEEENS4_6LayoutINS5_IJSB_SC_SC_EEENS5_IJSC_NSA_ILi0EEESW_EEEEENS5_IJNS4_10UnderscoreESZ_SZ_EEEEENS4_23SM90_TMA_LOAD_MULTICASTENS4_14ComposedLayoutINS4_7SwizzleILi3ELi4ELi3EEENS4_18smem_ptr_flag_bitsILi8EEENSU_INS5_IJNSA_ILi8EEESI_EEENS5_IJSI_SC_EEEEEEEvNS4_8identityES12_S1C_vS1D_EENS_8epilogue10collective6detail29Sm90TmaWarpSpecializedAdapterINS1G_15DefaultEpilogueISK_SL_SL_NS1F_6thread17LinearCombinationISK_Li1EffLNS1K_9ScaleType4KindE0ELNS_15FloatRoundStyleE2ESK_EENS1_15EpilogueDefaultEEEEEvvEEEEvNT_6ParamsE:
	.zero		1664


//--------------------- SYMBOLS --------------------------

	.type		.nv.reservedSmem.offset0,@object
	.size		.nv.reservedSmem.offset0,0x4
